def attn_fwd(
    Q,
    K,
    V,
    Out,
    Lse,
    sm_scale,
    stride_qz,
    stride_qh,
    stride_qm,
    stride_qk,
    stride_kz,
    stride_kh,
    stride_kn,
    stride_kk,
    stride_vz,
    stride_vh,
    stride_vn,
    stride_vk,
    stride_oz,
    stride_oh,
    stride_om,
    stride_ok,
    seqlen_q,
    seqlen_k,
    BLOCK_M: tl.constexpr,
    BLOCK_N: tl.constexpr,
    HEAD_DIM: tl.constexpr,
    CAUSAL: tl.constexpr,
):
    start_m = tl.program_id(0)
    off_hz = tl.program_id(1)
    q_off = off_hz * stride_qh
    k_off = off_hz * stride_kh
    v_off = off_hz * stride_vh
    offs_m = start_m * BLOCK_M + tl.arange(0, BLOCK_M)
    offs_d = tl.arange(0, HEAD_DIM)
    offs_n = tl.arange(0, BLOCK_N)
    q_ptrs = Q + q_off + offs_m[:, None] * stride_qm + offs_d[None, :] * stride_qk
    k_ptrs = K + k_off + offs_d[:, None] * stride_kk + offs_n[None, :] * stride_kn
    v_ptrs = V + v_off + offs_n[:, None] * stride_vn + offs_d[None, :] * stride_vk
    m_i = tl.full([BLOCK_M], float("-inf"), dtype=tl.float32)
    l_i = tl.zeros([BLOCK_M], dtype=tl.float32) + 1.0
    acc = tl.zeros([BLOCK_M, HEAD_DIM], dtype=tl.float32)
    q = tl.load(q_ptrs)
    acc, l_i, m_i = _attn_fwd_inner(
        acc,
        l_i,
        m_i,
        q,
        k_ptrs,
        v_ptrs,
        sm_scale,
        stride_kn,
        stride_vn,
        start_m,
        seqlen_k,
        BLOCK_M,
        BLOCK_N,
        HEAD_DIM,
        CAUSAL,
    )
    acc = acc / l_i[:, None]
    lse = m_i + tl.math.log2(l_i) / 1.4426950408889634
    o_ptrs = (
        Out
        + off_hz * stride_oh
        + offs_m[:, None] * stride_om
        + offs_d[None, :] * stride_ok
    )
    tl.store(o_ptrs, acc.to(Out.dtype.element_ty))
    tl.store(Lse + off_hz * seqlen_q + offs_m, lse)

# config = {"BLOCK_M": 32, "BLOCK_N": 16, "HEAD_DIM": 64, "arch": "sm_100", "causal": true, "dtype": "bf16", "num_stages": 2, "num_warps": 4}
# arch = sm_100


// ===== COMPILED SASS (sm_100a) =====

	.target	sm_100a

	.elftype	@"ET_EXEC"


//--------------------- .note.nv.tkinfo           --------------------------
	.section	.note.nv.tkinfo,"",@"SHT_NOTE"
	.sectionflags	@"SHF_NOTE_NV_TKINFO"
	.tkinfo
        /*0018*/ 	.word	0x00000081
        /*0030*/ 	.string	""
        /*0030*/ 	.string	"ptxas-blackwell"
        /*0030*/ 	.string	"Cuda compilation tools, release 12.9, V12.9.86"
        /*0030*/ 	.string	"Build cuda_12.9.r12.9/compiler.36037853_0"
        /*0030*/ 	.string	"-v  -suppress-debug-info  -lineinfo  -arch sm_100a "



//--------------------- .note.nv.cuver            --------------------------
	.section	.note.nv.cuver,"",@"SHT_NOTE"
	.sectionflags	@"SHF_NOTE_NV_CUVER"
        /*0018*/ 	.short	0x0001
        /*001a*/ 	.short	0x0064
        /*001c*/ 	.short	0x0001
        /*001e*/ 	.short	0x0000
        /*0020*/ 	.short	0x0001
        /*0022*/ 	.short	0x0000


//--------------------- .nv.info                  --------------------------
	.section	.nv.info,"",@"SHT_CUDA_INFO"
	.align	4


	//----- nvinfo : EIATTR_REGCOUNT
	.align		4
        /*0000*/ 	.byte	0x04, 0x2f
        /*0002*/ 	.short	(.L_2 - .L_1)
	.align		4
.L_1:
        /*0004*/ 	.word	index@(attn_fwd)
        /*0008*/ 	.word	0x0000007c


	//----- nvinfo : EIATTR_FRAME_SIZE
	.align		4
.L_2:
        /*000c*/ 	.byte	0x04, 0x11
        /*000e*/ 	.short	(.L_4 - .L_3)
	.align		4
.L_3:
        /*0010*/ 	.word	index@(attn_fwd)
        /*0014*/ 	.word	0x00000000


	//----- nvinfo : EIATTR_MIN_STACK_SIZE
	.align		4
.L_4:
        /*0018*/ 	.byte	0x04, 0x12
        /*001a*/ 	.short	(.L_6 - .L_5)
	.align		4
.L_5:
        /*001c*/ 	.word	index@(attn_fwd)
        /*0020*/ 	.word	0x00000000
.L_6:


//--------------------- .nv.info.attn_fwd         --------------------------
	.section	.nv.info.attn_fwd,"",@"SHT_CUDA_INFO"
	.sectionflags	@""
	.align	4


	//----- nvinfo : EIATTR_CUDA_API_VERSION
	.align		4
        /*0000*/ 	.byte	0x04, 0x37
        /*0002*/ 	.short	(.L_8 - .L_7)
.L_7:
        /*0004*/ 	.word	0x00000081


	//----- nvinfo : EIATTR_KPARAM_INFO
	.align		4
.L_8:
        /*0008*/ 	.byte	0x04, 0x17
        /*000a*/ 	.short	(.L_10 - .L_9)
.L_9:
        /*000c*/ 	.word	0x00000000
        /*0010*/ 	.short	0x0019
        /*0012*/ 	.short	0x0080
        /*0014*/ 	.byte	0x00, 0xf4, 0x21, 0x00


	//----- nvinfo : EIATTR_KPARAM_INFO
	.align		4
.L_10:
        /*0018*/ 	.byte	0x04, 0x17
        /*001a*/ 	.short	(.L_12 - .L_11)
.L_11:
        /*001c*/ 	.word	0x00000000
        /*0020*/ 	.short	0x0018
        /*0022*/ 	.short	0x0078
        /*0024*/ 	.byte	0x00, 0xf4, 0x21, 0x00


	//----- nvinfo : EIATTR_KPARAM_INFO
	.align		4
.L_12:
        /*0028*/ 	.byte	0x04, 0x17
        /*002a*/ 	.short	(.L_14 - .L_13)
.L_13:
        /*002c*/ 	.word	0x00000000
        /*0030*/ 	.short	0x0017
        /*0032*/ 	.short	0x0070
        /*0034*/ 	.byte	0x00, 0xf0, 0x11, 0x00


	//----- nvinfo : EIATTR_KPARAM_INFO
	.align		4
.L_14:
        /*0038*/ 	.byte	0x04, 0x17
        /*003a*/ 	.short	(.L_16 - .L_15)
.L_15:
        /*003c*/ 	.word	0x00000000
        /*0040*/ 	.short	0x0016
        /*0042*/ 	.short	0x006c
        /*0044*/ 	.byte	0x00, 0xf0, 0x11, 0x00


	//----- nvinfo : EIATTR_KPARAM_INFO
	.align		4
.L_16:
        /*0048*/ 	.byte	0x04, 0x17
        /*004a*/ 	.short	(.L_18 - .L_17)
.L_17:
        /*004c*/ 	.word	0x00000000
        /*0050*/ 	.short	0x0015
        /*0052*/ 	.short	0x0068
        /*0054*/ 	.byte	0x00, 0xf0, 0x11, 0x00


	//----- nvinfo : EIATTR_KPARAM_INFO
	.align		4
.L_18:
        /*0058*/ 	.byte	0x04, 0x17
        /*005a*/ 	.short	(.L_20 - .L_19)
.L_19:
        /*005c*/ 	.word	0x00000000
        /*0060*/ 	.short	0x0014
        /*0062*/ 	.short	0x0064
        /*0064*/ 	.byte	0x00, 0xf0, 0x11, 0x00


	//----- nvinfo : EIATTR_KPARAM_INFO
	.align		4
.L_20:
        /*0068*/ 	.byte	0x04, 0x17
        /*006a*/ 	.short	(.L_22 - .L_21)
.L_21:
        /*006c*/ 	.word	0x00000000
        /*0070*/ 	.short	0x0013
        /*0072*/ 	.short	0x0060
        /*0074*/ 	.byte	0x00, 0xf0, 0x11, 0x00


	//----- nvinfo : EIATTR_KPARAM_INFO
	.align		4
.L_22:
        /*0078*/ 	.byte	0x04, 0x17
        /*007a*/ 	.short	(.L_24 - .L_23)
.L_23:
        /*007c*/ 	.word	0x00000000
        /*0080*/ 	.short	0x0012
        /*0082*/ 	.short	0x005c
        /*0084*/ 	.byte	0x00, 0xf0, 0x11, 0x00


	//----- nvinfo : EIATTR_KPARAM_INFO
	.align		4
.L_24:
        /*0088*/ 	.byte	0x04, 0x17
        /*008a*/ 	.short	(.L_26 - .L_25)
.L_25:
        /*008c*/ 	.word	0x00000000
        /*0090*/ 	.short	0x0011
        /*0092*/ 	.short	0x0058
        /*0094*/ 	.byte	0x00, 0xf0, 0x11, 0x00


	//----- nvinfo : EIATTR_KPARAM_INFO
	.align		4
.L_26:
        /*0098*/ 	.byte	0x04, 0x17
        /*009a*/ 	.short	(.L_28 - .L_27)
.L_27:
        /*009c*/ 	.word	0x00000000
        /*00a0*/ 	.short	0x0010
        /*00a2*/ 	.short	0x0054
        /*00a4*/ 	.byte	0x00, 0xf0, 0x11, 0x00


	//----- nvinfo : EIATTR_KPARAM_INFO
	.align		4
.L_28:
        /*00a8*/ 	.byte	0x04, 0x17
        /*00aa*/ 	.short	(.L_30 - .L_29)
.L_29:
        /*00ac*/ 	.word	0x00000000
        /*00b0*/ 	.short	0x000f
        /*00b2*/ 	.short	0x0050
        /*00b4*/ 	.byte	0x00, 0xf0, 0x11, 0x00


	//----- nvinfo : EIATTR_KPARAM_INFO
	.align		4
.L_30:
        /*00b8*/ 	.byte	0x04, 0x17
        /*00ba*/ 	.short	(.L_32 - .L_31)
.L_31:
        /*00bc*/ 	.word	0x00000000
        /*00c0*/ 	.short	0x000e
        /*00c2*/ 	.short	0x004c
        /*00c4*/ 	.byte	0x00, 0xf0, 0x11, 0x00


	//----- nvinfo : EIATTR_KPARAM_INFO
	.align		4
.L_32:
        /*00c8*/ 	.byte	0x04, 0x17
        /*00ca*/ 	.short	(.L_34 - .L_33)
.L_33:
        /*00cc*/ 	.word	0x00000000
        /*00d0*/ 	.short	0x000d
        /*00d2*/ 	.short	0x0048
        /*00d4*/ 	.byte	0x00, 0xf0, 0x11, 0x00


	//----- nvinfo : EIATTR_KPARAM_INFO
	.align		4
.L_34:
        /*00d8*/ 	.byte	0x04, 0x17
        /*00da*/ 	.short	(.L_36 - .L_35)
.L_35:
        /*00dc*/ 	.word	0x00000000
        /*00e0*/ 	.short	0x000c
        /*00e2*/ 	.short	0x0044
        /*00e4*/ 	.byte	0x00, 0xf0, 0x11, 0x00


	//----- nvinfo : EIATTR_KPARAM_INFO
	.align		4
.L_36:
        /*00e8*/ 	.byte	0x04, 0x17
        /*00ea*/ 	.short	(.L_38 - .L_37)
.L_37:
        /*00ec*/ 	.word	0x00000000
        /*00f0*/ 	.short	0x000b
        /*00f2*/ 	.short	0x0040
        /*00f4*/ 	.byte	0x00, 0xf0, 0x11, 0x00


	//----- nvinfo : EIATTR_KPARAM_INFO
	.align		4
.L_38:
        /*00f8*/ 	.byte	0x04, 0x17
        /*00fa*/ 	.short	(.L_40 - .L_39)
.L_39:
        /*00fc*/ 	.word	0x00000000
        /*0100*/ 	.short	0x000a
        /*0102*/ 	.short	0x003c
        /*0104*/ 	.byte	0x00, 0xf0, 0x11, 0x00


	//----- nvinfo : EIATTR_KPARAM_INFO
	.align		4
.L_40:
        /*0108*/ 	.byte	0x04, 0x17
        /*010a*/ 	.short	(.L_42 - .L_41)
.L_41:
        /*010c*/ 	.word	0x00000000
        /*0110*/ 	.short	0x0009
        /*0112*/ 	.short	0x0038
        /*0114*/ 	.byte	0x00, 0xf0, 0x11, 0x00


	//----- nvinfo : EIATTR_KPARAM_INFO
	.align		4
.L_42:
        /*0118*/ 	.byte	0x04, 0x17
        /*011a*/ 	.short	(.L_44 - .L_43)
.L_43:
        /*011c*/ 	.word	0x00000000
        /*0120*/ 	.short	0x0008
        /*0122*/ 	.short	0x0034
        /*0124*/ 	.byte	0x00, 0xf0, 0x11, 0x00


	//----- nvinfo : EIATTR_KPARAM_INFO
	.align		4
.L_44:
        /*0128*/ 	.byte	0x04, 0x17
        /*012a*/ 	.short	(.L_46 - .L_45)
.L_45:
        /*012c*/ 	.word	0x00000000
        /*0130*/ 	.short	0x0007
        /*0132*/ 	.short	0x0030
        /*0134*/ 	.byte	0x00, 0xf0, 0x11, 0x00


	//----- nvinfo : EIATTR_KPARAM_INFO
	.align		4
.L_46:
        /*0138*/ 	.byte	0x04, 0x17
        /*013a*/ 	.short	(.L_48 - .L_47)
.L_47:
        /*013c*/ 	.word	0x00000000
        /*0140*/ 	.short	0x0006
        /*0142*/ 	.short	0x002c
        /*0144*/ 	.byte	0x00, 0xf0, 0x11, 0x00


	//----- nvinfo : EIATTR_KPARAM_INFO
	.align		4
.L_48:
        /*0148*/ 	.byte	0x04, 0x17
        /*014a*/ 	.short	(.L_50 - .L_49)
.L_49:
        /*014c*/ 	.word	0x00000000
        /*0150*/ 	.short	0x0005
        /*0152*/ 	.short	0x0028
        /*0154*/ 	.byte	0x00, 0xf0, 0x11, 0x00


	//----- nvinfo : EIATTR_KPARAM_INFO
	.align		4
.L_50:
        /*0158*/ 	.byte	0x04, 0x17
        /*015a*/ 	.short	(.L_52 - .L_51)
.L_51:
        /*015c*/ 	.word	0x00000000
        /*0160*/ 	.short	0x0004
        /*0162*/ 	.short	0x0020
        /*0164*/ 	.byte	0x00, 0xf4, 0x21, 0x00


	//----- nvinfo : EIATTR_KPARAM_INFO
	.align		4
.L_52:
        /*0168*/ 	.byte	0x04, 0x17
        /*016a*/ 	.short	(.L_54 - .L_53)
.L_53:
        /*016c*/ 	.word	0x00000000
        /*0170*/ 	.short	0x0003
        /*0172*/ 	.short	0x0018
        /*0174*/ 	.byte	0x00, 0xf4, 0x21, 0x00


	//----- nvinfo : EIATTR_KPARAM_INFO
	.align		4
.L_54:
        /*0178*/ 	.byte	0x04, 0x17
        /*017a*/ 	.short	(.L_56 - .L_55)
.L_55:
        /*017c*/ 	.word	0x00000000
        /*0180*/ 	.short	0x0002
        /*0182*/ 	.short	0x0010
        /*0184*/ 	.byte	0x00, 0xf4, 0x21, 0x00


	//----- nvinfo : EIATTR_KPARAM_INFO
	.align		4
.L_56:
        /*0188*/ 	.byte	0x04, 0x17
        /*018a*/ 	.short	(.L_58 - .L_57)
.L_57:
        /*018c*/ 	.word	0x00000000
        /*0190*/ 	.short	0x0001
        /*0192*/ 	.short	0x0008
        /*0194*/ 	.byte	0x00, 0xf4, 0x21, 0x00


	//----- nvinfo : EIATTR_KPARAM_INFO
	.align		4
.L_58:
        /*0198*/ 	.byte	0x04, 0x17
        /*019a*/ 	.short	(.L_60 - .L_59)
.L_59:
        /*019c*/ 	.word	0x00000000
        /*01a0*/ 	.short	0x0000
        /*01a2*/ 	.short	0x0000
        /*01a4*/ 	.byte	0x00, 0xf4, 0x21, 0x00


	//----- nvinfo : EIATTR_SPARSE_MMA_MASK
	.align		4
.L_60:
        /*01a8*/ 	.byte	0x03, 0x50
        /*01aa*/ 	.short	0x0000


	//----- nvinfo : EIATTR_MAXREG_COUNT
	.align		4
        /*01ac*/ 	.byte	0x03, 0x1b
        /*01ae*/ 	.short	0x00ff


	//----- nvinfo : EIATTR_NUM_BARRIERS
	.align		4
        /*01b0*/ 	.byte	0x02, 0x4c
        /*01b2*/ 	.byte	0x01
	.zero		1


	//----- nvinfo : EIATTR_COOP_GROUP_MASK_REGIDS
	.align		4
        /*01b4*/ 	.byte	0x04, 0x29
        /*01b6*/ 	.short	(.L_62 - .L_61)


	//   ....[0]....
.L_61:
        /*01b8*/ 	.word	0xffffffff


	//   ....[1]....
        /*01bc*/ 	.word	0xffffffff


	//   ....[2]....
        /*01c0*/ 	.word	0xffffffff


	//   ....[3]....
        /*01c4*/ 	.word	0xffffffff


	//   ....[4]....
        /*01c8*/ 	.word	0xffffffff


	//   ....[5]....
        /*01cc*/ 	.word	0xffffffff


	//   ....[6]....
        /*01d0*/ 	.word	0xffffffff


	//   ....[7]....
        /*01d4*/ 	.word	0xffffffff


	//   ....[8]....
        /*01d8*/ 	.word	0xffffffff


	//   ....[9]....
        /*01dc*/ 	.word	0xffffffff


	//   ....[10]....
        /*01e0*/ 	.word	0xffffffff


	//   ....[11]....
        /*01e4*/ 	.word	0xffffffff


	//   ....[12]....
        /*01e8*/ 	.word	0xffffffff


	//   ....[13]....
        /*01ec*/ 	.word	0xffffffff


	//   ....[14]....
        /*01f0*/ 	.word	0xffffffff


	//   ....[15]....
        /*01f4*/ 	.word	0xffffffff


	//   ....[16]....
        /*01f8*/ 	.word	0xffffffff


	//   ....[17]....
        /*01fc*/ 	.word	0xffffffff


	//----- nvinfo : EIATTR_COOP_GROUP_INSTR_OFFSETS
	.align		4
.L_62:
        /*0200*/ 	.byte	0x04, 0x28
        /*0202*/ 	.short	(.L_64 - .L_63)


	//   ....[0]....
.L_63:
        /*0204*/ 	.word	0x000017b0


	//   ....[1]....
        /*0208*/ 	.word	0x000017c0


	//   ....[2]....
        /*020c*/ 	.word	0x000017f0


	//   ....[3]....
        /*0210*/ 	.word	0x00001800


	//   ....[4]....
        /*0214*/ 	.word	0x00001830


	//   ....[5]....
        /*0218*/ 	.word	0x00001840


	//   ....[6]....
        /*021c*/ 	.word	0x00001870


	//   ....[7]....
        /*0220*/ 	.word	0x00001880


	//   ....[8]....
        /*0224*/ 	.word	0x00001a20


	//   ....[9]....
        /*0228*/ 	.word	0x00001ca0


	//   ....[10]....
        /*022c*/ 	.word	0x00001cb0


	//   ....[11]....
        /*0230*/ 	.word	0x00001cd0


	//   ....[12]....
        /*0234*/ 	.word	0x00001ce0


	//   ....[13]....
        /*0238*/ 	.word	0x00001d10


	//   ....[14]....
        /*023c*/ 	.word	0x00001d30


	//   ....[15]....
        /*0240*/ 	.word	0x00001d50


	//   ....[16]....
        /*0244*/ 	.word	0x00001d60


	//   ....[17]....
        /*0248*/ 	.word	0x00001e10


	//----- nvinfo : EIATTR_VRC_CTA_INIT_COUNT
	.align		4
.L_64:
        /*024c*/ 	.byte	0x02, 0x4a
	.zero		1
	.zero		1


	//----- nvinfo : EIATTR_EXIT_INSTR_OFFSETS
	.align		4
        /*0250*/ 	.byte	0x04, 0x1c
        /*0252*/ 	.short	(.L_66 - .L_65)


	//   ....[0]....
.L_65:
        /*0254*/ 	.word	0x000037e0


	//   ....[1]....
        /*0258*/ 	.word	0x00003810


	//----- nvinfo : EIATTR_REQNTID
	.align		4
.L_66:
        /*025c*/ 	.byte	0x04, 0x10
        /*025e*/ 	.short	(.L_68 - .L_67)
.L_67:
        /*0260*/ 	.word	0x00000080
        /*0264*/ 	.word	0x00000001
        /*0268*/ 	.word	0x00000001


	//----- nvinfo : EIATTR_CBANK_PARAM_SIZE
	.align		4
.L_68:
        /*026c*/ 	.byte	0x03, 0x19
        /*026e*/ 	.short	0x0088


	//----- nvinfo : EIATTR_PARAM_CBANK
	.align		4
        /*0270*/ 	.byte	0x04, 0x0a
        /*0272*/ 	.short	(.L_70 - .L_69)
	.align		4
.L_69:
        /*0274*/ 	.word	index@(.nv.constant0.attn_fwd)
        /*0278*/ 	.short	0x0380
        /*027a*/ 	.short	0x0088


	//----- nvinfo : EIATTR_SW_WAR
	.align		4
.L_70:
        /*027c*/ 	.byte	0x04, 0x36
        /*027e*/ 	.short	(.L_72 - .L_71)
.L_71:
        /*0280*/ 	.word	0x00000008
.L_72:


//--------------------- .nv.compat                --------------------------
	.section	.nv.compat,"",@"SHT_CUDA_COMPAT_INFO"
	.align	4
        /*0000*/ 	.byte	0x02, 0x02, 0x01, 0x00, 0x02, 0x05, 0x05, 0x00, 0x02, 0x03, 0x00, 0x00, 0x02, 0x06, 0x01, 0x00


//--------------------- .nv.callgraph             --------------------------
	.section	.nv.callgraph,"",@"SHT_CUDA_CALLGRAPH"
	.align	4
	.sectionentsize	8
	.align		4
        /*0000*/ 	.word	0x00000000
	.align		4
        /*0004*/ 	.word	0xffffffff
	.align		4
        /*0008*/ 	.word	0x00000000
	.align		4
        /*000c*/ 	.word	0xfffffffe
	.align		4
        /*0010*/ 	.word	0x00000000
	.align		4
        /*0014*/ 	.word	0xfffffffd
	.align		4
        /*0018*/ 	.word	0x00000000
	.align		4
        /*001c*/ 	.word	0xfffffffc


//--------------------- .nv.constant4             --------------------------
	.section	.nv.constant4,"a",@progbits
	.align	8
	.align		8
.nv.constant4:
        /*0000*/ 	.dword	_$_str


//--------------------- .text.attn_fwd            --------------------------
	.section	.text.attn_fwd,"ax",@progbits
	.align	128
        .global         attn_fwd
        .type           attn_fwd,@function
        .size           attn_fwd,(.L_x_3 - attn_fwd)
        .other          attn_fwd,@"STO_CUDA_ENTRY STV_DEFAULT"
attn_fwd:
.text.attn_fwd:
[----:B------:R-:W0:Y:S01]  /*0000*/  LDC R1, c[0x0][0x37c] ;  /* 0x0000df00ff017b82 */ /* 0x000e220000000800 */
[----:B------:R-:W1:Y:S07]  /*0010*/  S2R R5, SR_CTAID.X ;  /* 0x0000000000057919 */ /* 0x000e6e0000002500 */
[----:B------:R-:W2:Y:S01]  /*0020*/  S2UR UR7, SR_CTAID.Y ;  /* 0x00000000000779c3 */ /* 0x000ea20000002600 */
[----:B------:R-:W2:Y:S01]  /*0030*/  LDCU.64 UR4, c[0x0][0x3b0] ;  /* 0x00007600ff0477ac */ /* 0x000ea20008000a00 */
[----:B------:R-:W3:Y:S01]  /*0040*/  S2R R0, SR_TID.X ;  /* 0x0000000000007919 */ /* 0x000ee20000002100 */
[----:B------:R-:W4:Y:S05]  /*0050*/  LDCU.64 UR10, c[0x0][0x358] ;  /* 0x00006b00ff0a77ac */ /* 0x000f2a0008000a00 */
[----:B------:R-:W5:Y:S08]  /*0060*/  LDC R17, c[0x0][0x3b8] ;  /* 0x0000ee00ff117b82 */ /* 0x000f700000000800 */
[----:B------:R-:W0:Y:S01]  /*0070*/  LDC.64 R34, c[0x0][0x380] ;  /* 0x0000e000ff227b82 */ /* 0x000e220000000a00 */
[----:B--2---:R-:W-:-:S04]  /*0080*/  UIMAD UR4, UR7, UR4, URZ ;  /* 0x00000004070472a4 */ /* 0x004fc8000f8e02ff */
[----:B------:R-:W-:Y:S01]  /*0090*/  USHF.L.U32 UR6, UR4, 0x1, URZ ;  /* 0x0000000104067899 */ /* 0x000fe200080006ff */
[----:B-1----:R-:W-:Y:S01]  /*00a0*/  IMAD.SHL.U32 R5, R5, 0x20, RZ ;  /* 0x0000002005057824 */ /* 0x002fe200078e00ff */
[----:B---3--:R-:W-:-:S04]  /*00b0*/  SHF.R.U32.HI R3, RZ, 0x5, R0 ;  /* 0x00000005ff037819 */ /* 0x008fc80000011600 */
[----:B------:R-:W-:Y:S02]  /*00c0*/  LOP3.LUT R73, R5, 0x1f, R0, 0xf8, !PT ;  /* 0x0000001f05497812 */ /* 0x000fe400078ef800 */
[----:B------:R-:W-:-:S03]  /*00d0*/  SGXT.U32 R3, R3, 0x2 ;  /* 0x000000020303781a */ /* 0x000fc60000000000 */
[----:B------:R-:W-:Y:S01]  /*00e0*/  IMAD R2, R73, UR5, RZ ;  /* 0x0000000549027c24 */ /* 0x000fe2000f8e02ff */
[----:B------:R-:W-:Y:S01]  /*00f0*/  UIMAD.WIDE UR4, UR4, 0x2, URZ ;  /* 0x00000002040478a5 */ /* 0x000fe2000f8e02ff */
[----:B-----5:R-:W-:Y:S02]  /*0100*/  IMAD R4, R3, R17, RZ ;  /* 0x0000001103047224 */ /* 0x020fe400078e02ff */
[C---:B------:R-:W-:Y:S02]  /*0110*/  IMAD.SHL.U32 R3, R2.reuse, 0x2, RZ ;  /* 0x0000000202037824 */ /* 0x040fe400078e00ff */
[----:B------:R-:W-:-:S03]  /*0120*/  IMAD.HI R2, R2, 0x2, RZ ;  /* 0x0000000202027827 */ /* 0x000fc600078e02ff */
[----:B0-----:R-:W-:Y:S01]  /*0130*/  IADD3 R33, P0, P1, R3, UR6, R34 ;  /* 0x0000000603217c10 */ /* 0x001fe2000f91e022 */
[----:B------:R-:W-:-:S03]  /*0140*/  IMAD R7, R17, 0x4, R4 ;  /* 0x0000000411077824 */ /* 0x000fc600078e0204 */
[----:B------:R-:W-:Y:S01]  /*0150*/  IADD3.X R35, PT, PT, R2, UR5, R35, P0, P1 ;  /* 0x0000000502237c10 */ /* 0x000fe200087e2423 */
[----:B------:R-:W-:Y:S01]  /*0160*/  IMAD R9, R17, 0x4, R7 ;  /* 0x0000000411097824 */ /* 0x000fe200078e0207 */
[----:B------:R-:W-:-:S04]  /*0170*/  LEA R2, P0, R4, R33, 0x1 ;  /* 0x0000002104027211 */ /* 0x000fc800078008ff */
[----:B------:R-:W-:Y:S01]  /*0180*/  LEA.HI.X.SX32 R3, R4, R35, 0x1, P0 ;  /* 0x0000002304037211 */ /* 0x000fe200000f0eff */
[----:B------:R-:W-:Y:S01]  /*0190*/  IMAD R4, R17, 0x4, R9 ;  /* 0x0000000411047824 */ /* 0x000fe200078e0209 */
[-C--:B------:R-:W-:Y:S02]  /*01a0*/  LEA R6, P0, R7, R33.reuse, 0x1 ;  /* 0x0000002107067211 */ /* 0x080fe400078008ff */
[----:B------:R-:W-:Y:S01]  /*01b0*/  LEA R8, P1, R9, R33, 0x1 ;  /* 0x0000002109087211 */ /* 0x000fe200078208ff */
[----:B------:R-:W-:Y:S01]  /*01c0*/  IMAD R13, R17, 0x4, R4 ;  /* 0x00000004110d7824 */ /* 0x000fe200078e0204 */
[----:B------:R-:W-:Y:S01]  /*01d0*/  LEA.HI.X.SX32 R7, R7, R35, 0x1, P0 ;  /* 0x0000002307077211 */ /* 0x000fe200000f0eff */
[----:B----4-:R0:W2:Y:S01]  /*01e0*/  LDG.E.U16 R21, desc[UR10][R2.64] ;  /* 0x0000000a02157981 */ /* 0x0100a2000c1e1500 */
[C---:B------:R-:W-:Y:S01]  /*01f0*/  LEA R10, P0, R4.reuse, R33, 0x1 ;  /* 0x00000021040a7211 */ /* 0x040fe200078008ff */
[----:B------:R-:W-:Y:S01]  /*0200*/  IMAD R14, R17, 0x4, R13 ;  /* 0x00000004110e7824 */ /* 0x000fe200078e020d */
[-C--:B------:R-:W-:Y:S01]  /*0210*/  LEA.HI.X.SX32 R9, R9, R35.reuse, 0x1, P1 ;  /* 0x0000002309097211 */ /* 0x080fe200008f0eff */
[----:B------:R-:W3:Y:S01]  /*0220*/  LDG.E.U16 R22, desc[UR10][R6.64] ;  /* 0x0000000a06167981 */ /* 0x000ee2000c1e1500 */
[----:B------:R-:W-:-:S02]  /*0230*/  LEA.HI.X.SX32 R11, R4, R35, 0x1, P0 ;  /* 0x00000023040b7211 */ /* 0x000fc400000f0eff */
[----:B------:R-:W-:Y:S01]  /*0240*/  LEA R4, R17, R14, 0x2 ;  /* 0x0000000e11047211 */ /* 0x000fe200078e10ff */
[----:B------:R1:W4:Y:S01]  /*0250*/  LDG.E.U16 R23, desc[UR10][R8.64] ;  /* 0x0000000a08177981 */ /* 0x000322000c1e1500 */
[----:B0-----:R-:W-:-:S03]  /*0260*/  LEA R2, P0, R14, R33, 0x1 ;  /* 0x000000210e027211 */ /* 0x001fc600078008ff */
[----:B------:R-:W-:Y:S01]  /*0270*/  IMAD R15, R17, 0x4, R4 ;  /* 0x00000004110f7824 */ /* 0x000fe200078e0204 */
[----:B------:R-:W-:Y:S01]  /*0280*/  LEA R12, P1, R13, R33, 0x1 ;  /* 0x000000210d0c7211 */ /* 0x000fe200078208ff */
[----:B------:R0:W5:Y:S02]  /*0290*/  LDG.E.U16 R24, desc[UR10][R10.64] ;  /* 0x0000000a0a187981 */ /* 0x000164000c1e1500 */
[C---:B------:R-:W-:Y:S01]  /*02a0*/  IMAD R16, R17.reuse, 0x4, R15 ;  /* 0x0000000411107824 */ /* 0x040fe200078e020f */
[----:B------:R-:W-:Y:S02]  /*02b0*/  LEA.HI.X.SX32 R3, R14, R35, 0x1, P0 ;  /* 0x000000230e037211 */ /* 0x000fe400000f0eff */
[C---:B-1----:R-:W-:Y:S01]  /*02c0*/  LEA R8, P0, R4.reuse, R33, 0x1 ;  /* 0x0000002104087211 */ /* 0x042fe200078008ff */
[----:B------:R-:W-:Y:S01]  /*02d0*/  IMAD R18, R17, 0x4, R16 ;  /* 0x0000000411127824 */ /* 0x000fe200078e0210 */
[-C--:B------:R-:W-:Y:S01]  /*02e0*/  LEA.HI.X.SX32 R13, R13, R35.reuse, 0x1, P1 ;  /* 0x000000230d0d7211 */ /* 0x080fe200008f0eff */
[----:B------:R-:W3:Y:S01]  /*02f0*/  LDG.E.U16 R26, desc[UR10][R2.64] ;  /* 0x0000000a021a7981 */ /* 0x000ee2000c1e1500 */
[----:B------:R-:W-:Y:S01]  /*0300*/  LEA.HI.X.SX32 R9, R4, R35, 0x1, P0 ;  /* 0x0000002304097211 */ /* 0x000fe200000f0eff */
[----:B------:R-:W-:Y:S01]  /*0310*/  IMAD R4, R17, 0x4, R18 ;  /* 0x0000000411047824 */ /* 0x000fe200078e0212 */
[----:B------:R-:W-:Y:S01]  /*0320*/  LEA R6, P0, R15, R33, 0x1 ;  /* 0x000000210f067211 */ /* 0x000fe200078008ff */
[----:B------:R1:W3:Y:S02]  /*0330*/  LDG.E.U16 R25, desc[UR10][R12.64] ;  /* 0x0000000a0c197981 */ /* 0x0002e4000c1e1500 */
[----:B------:R-:W-:Y:S01]  /*0340*/  IMAD R19, R17, 0x4, R4 ;  /* 0x0000000411137824 */ /* 0x000fe200078e0204 */
[----:B------:R-:W-:Y:S01]  /*0350*/  LEA.HI.X.SX32 R7, R15, R35, 0x1, P0 ;  /* 0x000000230f077211 */ /* 0x000fe200000f0eff */
[----:B------:R-:W5:Y:S01]  /*0360*/  LDG.E.U16 R27, desc[UR10][R8.64] ;  /* 0x0000000a081b7981 */ /* 0x000f62000c1e1500 */
[----:B0-----:R-:W-:-:S02]  /*0370*/  LEA R10, P0, R4, R33, 0x1 ;  /* 0x00000021040a7211 */ /* 0x001fc400078008ff */
[----:B------:R-:W-:Y:S01]  /*0380*/  LEA R14, P1, R16, R33, 0x1 ;  /* 0x00000021100e7211 */ /* 0x000fe200078208ff */
[----:B------:R0:W5:Y:S01]  /*0390*/  LDG.E.U16 R28, desc[UR10][R6.64] ;  /* 0x0000000a061c7981 */ /* 0x000162000c1e1500 */
[----:B-1----:R-:W-:-:S04]  /*03a0*/  IMAD R13, R17, 0x4, R19 ;  /* 0x00000004110d7824 */ /* 0x002fc800078e0213 */
[----:B------:R-:W-:Y:S01]  /*03b0*/  IMAD R20, R17, 0x4, R13 ;  /* 0x0000000411147824 */ /* 0x000fe200078e020d */
[----:B------:R-:W-:Y:S02]  /*03c0*/  LEA.HI.X.SX32 R11, R4, R35, 0x1, P0 ;  /* 0x00000023040b7211 */ /* 0x000fe400000f0eff */
[----:B------:R-:W-:Y:S02]  /*03d0*/  LEA R12, P0, R13, R33, 0x1 ;  /* 0x000000210d0c7211 */ /* 0x000fe400078008ff */
[----:B------:R-:W-:Y:S02]  /*03e0*/  LEA R3, R17, R20, 0x2 ;  /* 0x0000001411037211 */ /* 0x000fe400078e10ff */
[-C--:B------:R-:W-:Y:S01]  /*03f0*/  LEA.HI.X.SX32 R15, R16, R35.reuse, 0x1, P1 ;  /* 0x00000023100f7211 */ /* 0x080fe200008f0eff */
[----:B------:R-:W5:Y:S01]  /*0400*/  LDG.E.U16 R11, desc[UR10][R10.64] ;  /* 0x0000000a0a0b7981 */ /* 0x000f62000c1e1500 */
[----:B------:R-:W-:Y:S02]  /*0410*/  LEA.HI.X.SX32 R13, R13, R35, 0x1, P0 ;  /* 0x000000230d0d7211 */ /* 0x000fe400000f0eff */
[-C--:B------:R-:W-:Y:S01]  /*0420*/  LEA R16, P1, R3, R33.reuse, 0x1 ;  /* 0x0000002103107211 */ /* 0x080fe200078208ff */
[----:B------:R-:W-:Y:S01]  /*0430*/  IMAD R4, R17, 0x4, R3 ;  /* 0x0000000411047824 */ /* 0x000fe200078e0203 */
[----:B------:R-:W-:Y:S01]  /*0440*/  LEA R2, P0, R18, R33, 0x1 ;  /* 0x0000002112027211 */ /* 0x000fe200078008ff */
[----:B------:R1:W5:Y:S01]  /*0450*/  LDG.E.U16 R29, desc[UR10][R14.64] ;  /* 0x0000000a0e1d7981 */ /* 0x000362000c1e1500 */
[----:B------:R-:W-:-:S02]  /*0460*/  LEA.HI.X.SX32 R17, R3, R35, 0x1, P1 ;  /* 0x0000002303117211 */ /* 0x000fc400008f0eff */
[----:B------:R-:W-:Y:S01]  /*0470*/  LEA.HI.X.SX32 R3, R18, R35, 0x1, P0 ;  /* 0x0000002312037211 */ /* 0x000fe200000f0eff */
[----:B------:R1:W5:Y:S01]  /*0480*/  LDG.E.U16 R31, desc[UR10][R12.64] ;  /* 0x0000000a0c1f7981 */ /* 0x000362000c1e1500 */
[----:B0-----:R-:W-:-:S03]  /*0490*/  LEA R6, P0, R19, R33, 0x1 ;  /* 0x0000002113067211 */ /* 0x001fc600078008ff */
[----:B------:R-:W5:Y:S01]  /*04a0*/  LDG.E.U16 R17, desc[UR10][R16.64] ;  /* 0x0000000a10117981 */ /* 0x000f62000c1e1500 */
[----:B------:R-:W-:Y:S02]  /*04b0*/  LEA.HI.X.SX32 R7, R19, R35, 0x1, P0 ;  /* 0x0000002313077211 */ /* 0x000fe400000f0eff */
[-C--:B------:R-:W-:Y:S01]  /*04c0*/  LEA R8, P1, R20, R33.reuse, 0x1 ;  /* 0x0000002114087211 */ /* 0x080fe200078208ff */
[----:B------:R-:W5:Y:S04]  /*04d0*/  LDG.E.U16 R10, desc[UR10][R2.64] ;  /* 0x0000000a020a7981 */ /* 0x000f68000c1e1500 */
[----:B------:R0:W5:Y:S01]  /*04e0*/  LDG.E.U16 R6, desc[UR10][R6.64] ;  /* 0x0000000a06067981 */ /* 0x000162000c1e1500 */
[----:B-1----:R-:W-:Y:S02]  /*04f0*/  LEA R14, P0, R4, R33, 0x1 ;  /* 0x00000021040e7211 */ /* 0x002fe400078008ff */
[----:B------:R-:W-:-:S02]  /*0500*/  LEA.HI.X.SX32 R9, R20, R35, 0x1, P1 ;  /* 0x0000002314097211 */ /* 0x000fc400008f0eff */
[----:B------:R-:W-:-:S03]  /*0510*/  LEA.HI.X.SX32 R15, R4, R35, 0x1, P0 ;  /* 0x00000023040f7211 */ /* 0x000fc600000f0eff */
[----:B------:R1:W5:Y:S04]  /*0520*/  LDG.E.U16 R8, desc[UR10][R8.64] ;  /* 0x0000000a08087981 */ /* 0x000368000c1e1500 */
[----:B------:R0:W5:Y:S01]  /*0530*/  LDG.E.U16 R14, desc[UR10][R14.64] ;  /* 0x0000000a0e0e7981 */ /* 0x000162000c1e1500 */
[----:B------:R-:W1:Y:S01]  /*0540*/  S2UR UR6, SR_CgaCtaId ;  /* 0x00000000000679c3 */ /* 0x000e620000008800 */
[----:B------:R-:W1:Y:S01]  /*0550*/  S2R R4, SR_TID.X ;  /* 0x0000000000047919 */ /* 0x000e620000002100 */
[----:B------:R-:W-:Y:S02]  /*0560*/  LOP3.LUT R13, R0, 0x3f, RZ, 0xc0, !PT ;  /* 0x0000003f000d7812 */ /* 0x000fe400078ec0ff */
[----:B------:R-:W-:Y:S01]  /*0570*/  SHF.R.S32.HI R72, RZ, 0x6, R0 ;  /* 0x00000006ff487819 */ /* 0x000fe20000011400 */
[----:B------:R-:W-:-:S02]  /*0580*/  UMOV UR4, 0x400 ;  /* 0x0000040000047882 */ /* 0x000fc40000000000 */
[----:B------:R-:W-:Y:S01]  /*0590*/  IMAD.SHL.U32 R19, R13, 0x2, RZ ;  /* 0x000000020d137824 */ /* 0x000fe200078e00ff */
[----:B------:R-:W-:Y:S02]  /*05a0*/  SGXT R72, R72, 0x1 ;  /* 0x000000014848781a */ /* 0x000fe40000000200 */
[----:B0-----:R-:W-:Y:S02]  /*05b0*/  SHF.R.S32.HI R7, RZ, 0x3, R0 ;  /* 0x00000003ff077819 */ /* 0x001fe40000011400 */
[----:B------:R-:W-:Y:S02]  /*05c0*/  LOP3.LUT R72, R19, 0x90, R72, 0x78, !PT ;  /* 0x0000009013487812 */ /* 0x000fe400078e7848 */
[----:B------:R-:W-:Y:S02]  /*05d0*/  SHF.R.S32.HI R3, RZ, 0x4, R0 ;  /* 0x00000004ff037819 */ /* 0x000fe40000011400 */
[----:B------:R-:W-:Y:S01]  /*05e0*/  LOP3.LUT R71, R72, 0x20, RZ, 0x3c, !PT ;  /* 0x0000002048477812 */ /* 0x000fe200078e3cff */
[----:B-1----:R-:W-:Y:S01]  /*05f0*/  ULEA UR6, UR6, UR4, 0x18 ;  /* 0x0000000406067291 */ /* 0x002fe2000f8ec0ff */
[----:B------:R-:W-:-:S02]  /*0600*/  SGXT R3, R3, 0x1 ;  /* 0x000000010303781a */ /* 0x000fc40000000200 */
[----:B------:R-:W-:Y:S02]  /*0610*/  LOP3.LUT R9, R0, 0x60, RZ, 0xc0, !PT ;  /* 0x0000006000097812 */ /* 0x000fe400078ec0ff */
[----:B------:R-:W-:Y:S02]  /*0620*/  LOP3.LUT R2, R4, 0x7, RZ, 0xc0, !PT ;  /* 0x0000000704027812 */ /* 0x000fe400078ec0ff */
[----:B------:R-:W-:Y:S02]  /*0630*/  SGXT R4, R7, 0x1 ;  /* 0x000000010704781a */ /* 0x000fe40000000200 */
[----:B------:R-:W-:Y:S02]  /*0640*/  LOP3.LUT R12, R0, 0x20, RZ, 0xc0, !PT ;  /* 0x00000020000c7812 */ /* 0x000fe400078ec0ff */
[----:B------:R-:W-:Y:S02]  /*0650*/  LOP3.LUT R7, R4, 0x440, RZ, 0xc0, !PT ;  /* 0x0000044004077812 */ /* 0x000fe400078ec0ff */
[----:B------:R-:W-:Y:S01]  /*0660*/  LOP3.LUT R3, R3, 0x804, RZ, 0xc0, !PT ;  /* 0x0000080403037812 */ /* 0x000fe200078ec0ff */
[----:B------:R-:W-:-:S02]  /*0670*/  IMAD.SHL.U32 R15, R0, 0x2, RZ ;  /* 0x00000002000f7824 */ /* 0x000fc400078e00ff */
[----:B------:R-:W-:Y:S02]  /*0680*/  IMAD.SHL.U32 R4, R9, 0x8, RZ ;  /* 0x0000000809047824 */ /* 0x000fe400078e00ff */
[----:B------:R-:W-:Y:S02]  /*0690*/  IMAD R9, R2, 0x8, R7 ;  /* 0x0000000802097824 */ /* 0x000fe400078e0207 */
[----:B------:R-:W-:Y:S01]  /*06a0*/  IMAD R7, R12, 0x4, R3 ;  /* 0x000000040c077824 */ /* 0x000fe200078e0203 */
[----:B------:R-:W-:Y:S01]  /*06b0*/  LOP3.LUT R4, R4, 0x3c, R15, 0xf8, !PT ;  /* 0x0000003c04047812 */ /* 0x000fe200078ef80f */
[----:B------:R-:W-:Y:S01]  /*06c0*/  IMAD.SHL.U32 R3, R0, 0x40, RZ ;  /* 0x0000004000037824 */ /* 0x000fe200078e00ff */
[----:B------:R-:W-:-:S04]  /*06d0*/  LOP3.LUT R12, R9, 0x40, R0, 0x78, !PT ;  /* 0x00000040090c7812 */ /* 0x000fc800078e7800 */
[----:B------:R-:W-:Y:S02]  /*06e0*/  LOP3.LUT R3, R4, 0x40, R3, 0xf8, !PT ;  /* 0x0000004004037812 */ /* 0x000fe400078ef803 */
[----:B------:R-:W-:Y:S02]  /*06f0*/  IADD3 R4, PT, PT, R7, R12, RZ ;  /* 0x0000000c07047210 */ /* 0x000fe40007ffe0ff */
[C---:B------:R-:W-:Y:S02]  /*0700*/  LOP3.LUT R7, R0.reuse, 0x60, RZ, 0xc0, !PT ;  /* 0x0000006000077812 */ /* 0x040fe400078ec0ff */
[----:B------:R-:W-:Y:S01]  /*0710*/  LOP3.LUT R74, R0, 0x7f, RZ, 0xc0, !PT ;  /* 0x0000007f004a7812 */ /* 0x000fe200078ec0ff */
[----:B------:R-:W-:Y:S01]  /*0720*/  IMAD.MOV.U32 R61, RZ, RZ, -0x800000 ;  /* 0xff800000ff3d7424 */ /* 0x000fe200078e00ff */
[----:B------:R-:W-:Y:S01]  /*0730*/  MOV R113, 0x3f800000 ;  /* 0x3f80000000717802 */ /* 0x000fe20000000f00 */
[----:B------:R-:W-:Y:S01]  /*0740*/  IMAD.MOV.U32 R60, RZ, RZ, -0x800000 ;  /* 0xff800000ff3c7424 */ /* 0x000fe200078e00ff */
[----:B------:R-:W-:Y:S01]  /*0750*/  CS2R R32, SRZ ;  /* 0x0000000000207805 */ /* 0x000fe2000001ff00 */
[----:B------:R-:W-:Y:S01]  /*0760*/  IMAD.MOV.U32 R59, RZ, RZ, -0x800000 ;  /* 0xff800000ff3b7424 */ /* 0x000fe200078e00ff */
[----:B------:R-:W-:Y:S01]  /*0770*/  CS2R R34, SRZ ;  /* 0x0000000000227805 */ /* 0x000fe2000001ff00 */
[----:B------:R-:W-:Y:S01]  /*0780*/  IMAD.MOV.U32 R58, RZ, RZ, -0x800000 ;  /* 0xff800000ff3a7424 */ /* 0x000fe200078e00ff */
[----:B------:R-:W-:Y:S01]  /*0790*/  CS2R R44, SRZ ;  /* 0x00000000002c7805 */ /* 0x000fe2000001ff00 */
[----:B------:R-:W-:Y:S01]  /*07a0*/  IMAD.MOV.U32 R114, RZ, RZ, 0x3f800000 ;  /* 0x3f800000ff727424 */ /* 0x000fe200078e00ff */
[----:B------:R-:W-:Y:S01]  /*07b0*/  CS2R R46, SRZ ;  /* 0x00000000002e7805 */ /* 0x000fe2000001ff00 */
[----:B------:R-:W-:Y:S01]  /*07c0*/  IMAD.MOV.U32 R115, RZ, RZ, 0x3f800000 ;  /* 0x3f800000ff737424 */ /* 0x000fe200078e00ff */
[----:B------:R-:W-:Y:S01]  /*07d0*/  CS2R R36, SRZ ;  /* 0x0000000000247805 */ /* 0x000fe2000001ff00 */
[----:B------:R-:W-:Y:S01]  /*07e0*/  IMAD.MOV.U32 R112, RZ, RZ, 0x3f800000 ;  /* 0x3f800000ff707424 */ /* 0x000fe200078e00ff */
[----:B------:R-:W-:-:S02]  /*07f0*/  CS2R R38, SRZ ;  /* 0x0000000000267805 */ /* 0x000fc4000001ff00 */
[----:B------:R-:W-:Y:S02]  /*0800*/  CS2R R40, SRZ ;  /* 0x0000000000287805 */ /* 0x000fe4000001ff00 */
[----:B------:R-:W-:Y:S02]  /*0810*/  CS2R R42, SRZ ;  /* 0x00000000002a7805 */ /* 0x000fe4000001ff00 */
[----:B------:R-:W-:Y:S01]  /*0820*/  ISETP.GE.U32.AND P5, PT, R74, 0x20, PT ;  /* 0x000000204a00780c */ /* 0x000fe20003fa6070 */
[C---:B------:R-:W-:Y:S01]  /*0830*/  IMAD.SHL.U32 R16, R0.reuse, 0x2, RZ ;  /* 0x0000000200107824 */ /* 0x040fe200078e00ff */
[----:B------:R-:W-:Y:S01]  /*0840*/  LOP3.LUT R12, R0, 0x7, RZ, 0xc0, !PT ;  /* 0x00000007000c7812 */ /* 0x000fe200078ec0ff */
[----:B--2---:R-:W-:Y:S04]  /*0850*/  STS.U16 [R72+UR6], R21 ;  /* 0x0000001548007988 */ /* 0x004fe80008000406 */
[----:B----4-:R-:W-:Y:S04]  /*0860*/  STS.U16 [R72+UR6+0x200], R23 ;  /* 0x0002001748007988 */ /* 0x010fe80008000406 */
[----:B---3--:R-:W-:Y:S04]  /*0870*/  STS.U16 [R72+UR6+0x400], R25 ;  /* 0x0004001948007988 */ /* 0x008fe80008000406 */
[----:B-----5:R-:W-:Y:S04]  /*0880*/  STS.U16 [R72+UR6+0x600], R27 ;  /* 0x0006001b48007988 */ /* 0x020fe80008000406 */
[----:B------:R-:W-:Y:S04]  /*0890*/  STS.U16 [R72+UR6+0xa00], R11 ;  /* 0x000a000b48007988 */ /* 0x000fe80008000406 */
[----:B------:R-:W-:Y:S04]  /*08a0*/  STS.U16 [R72+UR6+0x800], R29 ;  /* 0x0008001d48007988 */ /* 0x000fe80008000406 */
[----:B------:R-:W-:Y:S04]  /*08b0*/  STS.U16 [R72+UR6+0xc00], R31 ;  /* 0x000c001f48007988 */ /* 0x000fe80008000406 */
[----:B------:R-:W-:Y:S04]  /*08c0*/  STS.U16 [R72+UR6+0xe00], R17 ;  /* 0x000e001148007988 */ /* 0x000fe80008000406 */
[----:B------:R0:W-:Y:S02]  /*08d0*/  STS.U16 [R71+UR6+0xb00], R6 ;  /* 0x000b000647007988 */ /* 0x0001e40008000406 */
[----:B0-----:R-:W-:-:S05]  /*08e0*/  VIADD R6, R5, 0x20 ;  /* 0x0000002005067836 */ /* 0x001fca0000000000 */
[----:B------:R-:W-:Y:S01]  /*08f0*/  ISETP.GE.AND P0, PT, R6, 0x1, PT ;  /* 0x000000010600780c */ /* 0x000fe20003f06270 */
[----:B------:R-:W-:Y:S01]  /*0900*/  STS.U16 [R71+UR6+0x100], R22 ;  /* 0x0001001647007988 */ /* 0x000fe20008000406 */
[----:B------:R-:W-:-:S03]  /*0910*/  LOP3.LUT R11, R0, 0x20, RZ, 0xc0, !PT ;  /* 0x00000020000b7812 */ /* 0x000fc600078ec0ff */
[----:B------:R-:W-:Y:S01]  /*0920*/  STS.U16 [R71+UR6+0x300], R24 ;  /* 0x0003001847007988 */ /* 0x000fe20008000406 */
[----:B------:R-:W-:-:S03]  /*0930*/  IMAD.SHL.U32 R17, R7, 0x8, RZ ;  /* 0x0000000807117824 */ /* 0x000fc600078e00ff */
[----:B------:R-:W-:Y:S04]  /*0940*/  STS.U16 [R71+UR6+0x500], R26 ;  /* 0x0005001a47007988 */ /* 0x000fe80008000406 */
[----:B------:R-:W-:Y:S04]  /*0950*/  STS.U16 [R71+UR6+0x700], R28 ;  /* 0x0007001c47007988 */ /* 0x000fe80008000406 */
[----:B------:R-:W-:Y:S04]  /*0960*/  STS.U16 [R71+UR6+0x900], R10 ;  /* 0x0009000a47007988 */ /* 0x000fe80008000406 */
[----:B------:R0:W-:Y:S04]  /*0970*/  STS.U16 [R71+UR6+0xd00], R8 ;  /* 0x000d000847007988 */ /* 0x0001e80008000406 */
[----:B------:R1:W-:Y:S01]  /*0980*/  STS.U16 [R71+UR6+0xf00], R14 ;  /* 0x000f000e47007988 */ /* 0x0003e20008000406 */
[----:B0-----:R-:W-:Y:S01]  /*0990*/  LOP3.LUT R8, R0, 0x1c, RZ, 0xc0, !PT ;  /* 0x0000001c00087812 */ /* 0x001fe200078ec0ff */
[----:B------:R-:W-:Y:S06]  /*09a0*/  @!P0 BRA `(.L_x_0) ;  /* 0x0000001800848947 */ /* 0x000fec0003800000 */
[C---:B------:R-:W-:Y:S01]  /*09b0*/  LEA.HI R18, R8.reuse, 0x10, RZ, 0x1e ;  /* 0x0000001008127811 */ /* 0x040fe200078ff0ff */
[----:B-1----:R-:W0:Y:S01]  /*09c0*/  LDC.64 R14, c[0x0][0x3c0] ;  /* 0x0000f000ff0e7b82 */ /* 0x002e220000000a00 */
[----:B------:R-:W-:Y:S01]  /*09d0*/  LEA.HI R10, R8, 0x18, RZ, 0x1e ;  /* 0x00000018080a7811 */ /* 0x000fe200078ff0ff */
[----:B------:R-:W-:Y:S01]  /*09e0*/  IMAD.SHL.U32 R19, R0, 0x8, RZ ;  /* 0x0000000800137824 */ /* 0x000fe200078e00ff */
[C---:B------:R-:W-:Y:S01]  /*09f0*/  LEA.HI R20, R8.reuse, 0x8, RZ, 0x1e ;  /* 0x0000000808147811 */ /* 0x040fe200078ff0ff */
[C---:B------:R-:W-:Y:S01]  /*0a00*/  IMAD.IADD R9, R5.reuse, 0x1, R18 ;  /* 0x0000000105097824 */ /* 0x040fe200078e0212 */
[----:B------:R-:W-:Y:S01]  /*0a10*/  SHF.R.S32.HI R18, RZ, 0x2, R0 ;  /* 0x00000002ff127819 */ /* 0x000fe20000011400 */
[----:B------:R-:W1:Y:S01]  /*0a20*/  LDCU UR8, c[0x0][0x3c8] ;  /* 0x00007900ff0877ac */ /* 0x000e620008000800 */
[----:B------:R-:W-:Y:S01]  /*0a30*/  LEA.HI R7, R8, R5, RZ, 0x1e ;  /* 0x0000000508077211 */ /* 0x000fe200078ff0ff */
[C---:B------:R-:W-:Y:S01]  /*0a40*/  IMAD.IADD R8, R5.reuse, 0x1, R10 ;  /* 0x0000000105087824 */ /* 0x040fe200078e020a */
[----:B------:R-:W-:Y:S01]  /*0a50*/  IADD3 R10, PT, PT, R5, R20, RZ ;  /* 0x00000014050a7210 */ /* 0x000fe20007ffe0ff */
[----:B------:R-:W-:Y:S01]  /*0a60*/  IMAD.SHL.U32 R5, R12, 0x10, RZ ;  /* 0x000000100c057824 */ /* 0x000fe200078e00ff */
[----:B------:R-:W-:Y:S01]  /*0a70*/  SGXT R18, R18, 0x1 ;  /* 0x000000011212781a */ /* 0x000fe20000000200 */
[----:B------:R-:W-:Y:S01]  /*0a80*/  IMAD R20, R12, 0x4, R11 ;  /* 0x000000040c147824 */ /* 0x000fe200078e020b */
[----:B------:R-:W-:Y:S01]  /*0a90*/  LOP3.LUT R19, R19, 0x30, RZ, 0xc0, !PT ;  /* 0x0000003013137812 */ /* 0x000fe200078ec0ff */
[----:B------:R-:W2:Y:S01]  /*0aa0*/  LDCU.64 UR12, c[0x0][0x388] ;  /* 0x00007100ff0c77ac */ /* 0x000ea20008000a00 */
[----:B------:R-:W-:Y:S01]  /*0ab0*/  LOP3.LUT R21, R18, 0x90, RZ, 0xc0, !PT ;  /* 0x0000009012157812 */ /* 0x000fe200078ec0ff */
[----:B------:R-:W3:Y:S01]  /*0ac0*/  LDC R32, c[0x0][0x3d8] ;  /* 0x0000f600ff207b82 */ /* 0x000ee20000000800 */
[----:B------:R-:W-:Y:S01]  /*0ad0*/  SHF.R.U32.HI R18, RZ, 0x6, R0 ;  /* 0x00000006ff127819 */ /* 0x000fe20000011600 */
[----:B------:R-:W-:Y:S01]  /*0ae0*/  IMAD R19, R12, 0x40, R19 ;  /* 0x000000400c137824 */ /* 0x000fe200078e0213 */
[----:B------:R-:W-:Y:S01]  /*0af0*/  LOP3.LUT R5, R5, 0x30, R16, 0x78, !PT ;  /* 0x0000003005057812 */ /* 0x000fe200078e7810 */
[----:B------:R-:W-:Y:S01]  /*0b00*/  IMAD.SHL.U32 R12, R0, 0x20, RZ ;  /* 0x00000020000c7824 */ /* 0x000fe200078e00ff */
[----:B------:R-:W-:Y:S01]  /*0b10*/  SHF.R.U32.HI R22, RZ, 0x1, R11 ;  /* 0x00000001ff167819 */ /* 0x000fe2000001160b */
[----:B------:R-:W4:Y:S01]  /*0b20*/  LDCU.64 UR4, c[0x0][0x3d0] ;  /* 0x00007a00ff0477ac */ /* 0x000f220008000a00 */
[----:B------:R-:W-:Y:S01]  /*0b30*/  SGXT.U32 R18, R18, 0x1 ;  /* 0x000000011212781a */ /* 0x000fe20000000000 */
[----:B------:R-:W-:Y:S01]  /*0b40*/  IMAD.U32 R11, R20, 0x20, R5 ;  /* 0x00000020140b7824 */ /* 0x000fe200078e0005 */
[----:B------:R-:W-:Y:S01]  /*0b50*/  LOP3.LUT R20, R12, 0x360, RZ, 0xc0, !PT ;  /* 0x000003600c147812 */ /* 0x000fe200078ec0ff */
[----:B------:R-:W5:Y:S01]  /*0b60*/  LDC.64 R82, c[0x0][0x390] ;  /* 0x0000e400ff527b82 */ /* 0x000f620000000a00 */
[C---:B------:R-:W-:Y:S01]  /*0b70*/  LOP3.LUT R23, R21.reuse, R22, RZ, 0x3c, !PT ;  /* 0x0000001615177212 */ /* 0x040fe200078e3cff */
[----:B0-----:R-:W-:Y:S01]  /*0b80*/  IMAD R22, R18, R15, RZ ;  /* 0x0000000f12167224 */ /* 0x001fe200078e02ff */
[----:B------:R-:W-:Y:S01]  /*0b90*/  LOP3.LUT R17, R21, R17, RZ, 0xfc, !PT ;  /* 0x0000001115117212 */ /* 0x000fe200078efcff */
[----:B-1----:R-:W-:Y:S01]  /*0ba0*/  IMAD R18, R13, UR8, RZ ;  /* 0x000000080d127c24 */ /* 0x002fe2000f8e02ff */
[----:B------:R-:W-:Y:S01]  /*0bb0*/  LOP3.LUT R5, R21, 0x160, R12, 0xf8, !PT ;  /* 0x0000016015057812 */ /* 0x000fe200078ef80c */
[----:B------:R-:W-:Y:S01]  /*0bc0*/  IMAD R24, R15, 0x2, R22 ;  /* 0x000000020f187824 */ /* 0x000fe200078e0216 */
[----:B------:R-:W-:Y:S01]  /*0bd0*/  IADD3 R12, PT, PT, R23, UR6, R20 ;  /* 0x00000006170c7c10 */ /* 0x000fe2000fffe014 */
[----:B------:R-:W-:Y:S01]  /*0be0*/  IMAD.MOV.U32 R78, RZ, RZ, -0x800000 ;  /* 0xff800000ff4e7424 */ /* 0x000fe200078e00ff */
[--C-:B------:R-:W-:Y:S01]  /*0bf0*/  LOP3.LUT R20, R19, 0x10, R16.reuse, 0x78, !PT ;  /* 0x0000001013147812 */ /* 0x100fe200078e7810 */
[----:B------:R-:W-:Y:S01]  /*0c00*/  IMAD.MOV.U32 R68, RZ, RZ, RZ ;  /* 0x000000ffff447224 */ /* 0x000fe200078e00ff */
[----:B------:R-:W-:Y:S01]  /*0c10*/  LOP3.LUT R19, R17, 0x10, R16, 0x78, !PT ;  /* 0x0000001011137812 */ /* 0x000fe200078e7810 */
[----:B------:R-:W-:Y:S01]  /*0c20*/  IMAD.MOV.U32 R76, RZ, RZ, -0x800000 ;  /* 0xff800000ff4c7424 */ /* 0x000fe200078e00ff */
[C---:B------:R-:W-:Y:S01]  /*0c30*/  LOP3.LUT R16, R0.reuse, 0x3, RZ, 0xc0, !PT ;  /* 0x0000000300107812 */ /* 0x040fe200078ec0ff */
[----:B----4-:R-:W-:Y:S01]  /*0c40*/  UIMAD UR4, UR7, UR4, URZ ;  /* 0x00000004070472a4 */ /* 0x010fe2000f8e02ff */
[----:B------:R-:W-:Y:S01]  /*0c50*/  LOP3.LUT R17, R0, 0x10, RZ, 0xc0, !PT ;  /* 0x0000001000117812 */ /* 0x000fe200078ec0ff */
[----:B------:R-:W-:Y:S01]  /*0c60*/  IMAD.MOV.U32 R75, RZ, RZ, -0x800000 ;  /* 0xff800000ff4b7424 */ /* 0x000fe200078e00ff */
[----:B------:R-:W-:Y:S01]  /*0c70*/  LEA R16, R16, UR6, 0x5 ;  /* 0x0000000610107c11 */ /* 0x000fe2000f8e28ff */
[----:B------:R-:W-:Y:S01]  /*0c80*/  USHF.L.U32 UR8, UR4, 0x1, URZ ;  /* 0x0000000104087899 */ /* 0x000fe200080006ff */
[----:B------:R-:W-:Y:S01]  /*0c90*/  LEA R26, R15, R24, 0x1 ;  /* 0x000000180f1a7211 */ /* 0x000fe200078e08ff */
[C---:B------:R-:W-:Y:S01]  /*0ca0*/  IMAD R13, R17.reuse, 0x20, R20 ;  /* 0x00000020110d7824 */ /* 0x040fe200078e0214 */
[----:B------:R-:W-:Y:S01]  /*0cb0*/  SHF.R.U32.HI R21, RZ, 0x4, R0 ;  /* 0x00000004ff157819 */ /* 0x000fe20000011600 */
[----:B------:R-:W-:Y:S01]  /*0cc0*/  IMAD R30, R17, 0x40, R16 ;  /* 0x00000040111e7824 */ /* 0x000fe200078e0210 */
[----:B------:R-:W-:Y:S01]  /*0cd0*/  ISETP.GE.U32.AND P6, PT, R74, 0x40, PT ;  /* 0x000000404a00780c */ /* 0x000fe20003fc6070 */
[----:B------:R-:W-:Y:S01]  /*0ce0*/  IMAD R28, R15, 0x2, R26 ;  /* 0x000000020f1c7824 */ /* 0x000fe200078e021a */
[----:B------:R-:W-:Y:S01]  /*0cf0*/  MOV R77, 0xff800000 ;  /* 0xff800000004d7802 */ /* 0x000fe20000000f00 */
[----:B------:R-:W-:Y:S01]  /*0d00*/  IMAD R16, R14, UR7, RZ ;  /* 0x000000070e107c24 */ /* 0x000fe2000f8e02ff */
[----:B------:R-:W-:Y:S01]  /*0d10*/  CS2R R34, SRZ ;  /* 0x0000000000227805 */ /* 0x000fe2000001ff00 */
[----:B------:R-:W-:Y:S01]  /*0d20*/  IMAD.IADD R14, R19, 0x1, R30 ;  /* 0x00000001130e7824 */ /* 0x000fe200078e021e */
[----:B------:R-:W-:Y:S01]  /*0d30*/  LEA R30, R15, R28, 0x1 ;  /* 0x0000001c0f1e7211 */ /* 0x000fe200078e08ff */
[----:B------:R-:W-:Y:S01]  /*0d40*/  IMAD.SHL.U32 R20, R18, 0x2, RZ ;  /* 0x0000000212147824 */ /* 0x000fe200078e00ff */
[----:B------:R-:W-:Y:S01]  /*0d50*/  CS2R R44, SRZ ;  /* 0x00000000002c7805 */ /* 0x000fe2000001ff00 */
[----:B------:R-:W-:Y:S01]  /*0d60*/  IMAD.SHL.U32 R17, R16, 0x2, RZ ;  /* 0x0000000210117824 */ /* 0x000fe200078e00ff */
[----:B------:R-:W-:Y:S01]  /*0d70*/  CS2R R46, SRZ ;  /* 0x00000000002e7805 */ /* 0x000fe2000001ff00 */
[----:B------:R-:W-:Y:S01]  /*0d80*/  IMAD.HI R19, R18, 0x2, RZ ;  /* 0x0000000212137827 */ /* 0x000fe200078e02ff */
[----:B------:R-:W-:-:S02]  /*0d90*/  CS2R R36, SRZ ;  /* 0x0000000000247805 */ /* 0x000fc4000001ff00 */
[----:B------:R-:W-:Y:S02]  /*0da0*/  CS2R R38, SRZ ;  /* 0x0000000000267805 */ /* 0x000fe4000001ff00 */
[----:B--2---:R-:W-:Y:S01]  /*0db0*/  IADD3 R97, P0, P1, R20, UR12, R17 ;  /* 0x0000000c14617c10 */ /* 0x004fe2000f91e011 */
[----:B------:R-:W-:Y:S01]  /*0dc0*/  IMAD.HI R16, R16, 0x2, RZ ;  /* 0x0000000210107827 */ /* 0x000fe200078e02ff */
[----:B------:R-:W-:Y:S02]  /*0dd0*/  LOP3.LUT R17, R0, 0xf, RZ, 0xc0, !PT ;  /* 0x0000000f00117812 */ /* 0x000fe400078ec0ff */
[----:B------:R-:W-:Y:S02]  /*0de0*/  CS2R R40, SRZ ;  /* 0x0000000000287805 */ /* 0x000fe4000001ff00 */
[-C--:B------:R-:W-:Y:S01]  /*0df0*/  LEA R104, P3, R28, R97.reuse, 0x1 ;  /* 0x000000611c687211 */ /* 0x080fe200078608ff */
[----:B------:R-:W-:Y:S01]  /*0e00*/  IMAD R18, R15, 0x2, R30 ;  /* 0x000000020f127824 */ /* 0x000fe200078e021e */
[----:B------:R-:W-:Y:S01]  /*0e10*/  IADD3.X R27, PT, PT, R19, UR13, R16, P0, P1 ;  /* 0x0000000d131b7c10 */ /* 0x000fe200087e2410 */
[----:B------:R-:W-:Y:S01]  /*0e20*/  IMAD R19, R17, UR5, RZ ;  /* 0x0000000511137c24 */ /* 0x000fe2000f8e02ff */
[----:B------:R-:W-:Y:S01]  /*0e30*/  SGXT.U32 R16, R21, 0x3 ;  /* 0x000000031510781a */ /* 0x000fe20000000000 */
[----:B------:R-:W-:Y:S01]  /*0e40*/  IMAD R20, R15, 0x2, R18 ;  /* 0x000000020f147824 */ /* 0x000fe200078e0212 */
[-C--:B------:R-:W-:Y:S01]  /*0e50*/  LEA R110, P0, R22, R97.reuse, 0x1 ;  /* 0x00000061166e7211 */ /* 0x080fe200078008ff */
[----:B------:R-:W-:Y:S01]  /*0e60*/  IMAD.SHL.U32 R21, R19, 0x2, RZ ;  /* 0x0000000213157824 */ /* 0x000fe200078e00ff */
[-C--:B------:R-:W-:Y:S01]  /*0e70*/  LEA R108, P1, R24, R97.reuse, 0x1 ;  /* 0x00000061186c7211 */ /* 0x080fe200078208ff */
[----:B------:R-:W-:Y:S01]  /*0e80*/  IMAD R17, R15, 0x2, R20 ;  /* 0x000000020f117824 */ /* 0x000fe200078e0214 */
[----:B------:R-:W-:Y:S01]  /*0e90*/  LEA R106, P2, R26, R97, 0x1 ;  /* 0x000000611a6a7211 */ /* 0x000fe200078408ff */
[----:B---3--:R-:W-:Y:S01]  /*0ea0*/  IMAD R23, R16, R32, RZ ;  /* 0x0000002010177224 */ /* 0x008fe200078e02ff */
[----:B------:R-:W-:Y:S01]  /*0eb0*/  LEA.HI.X.SX32 R105, R28, R27, 0x1, P3 ;  /* 0x0000001b1c697211 */ /* 0x000fe200018f0eff */
[----:B------:R-:W-:Y:S01]  /*0ec0*/  UIMAD.WIDE UR4, UR4, 0x2, URZ ;  /* 0x00000002040478a5 */ /* 0x000fe2000f8e02ff */
[----:B------:R-:W-:Y:S01]  /*0ed0*/  LEA R96, P3, R17, R97, 0x1 ;  /* 0x0000006111607211 */ /* 0x000fe200078608ff */
[----:B------:R-:W-:Y:S01]  /*0ee0*/  IMAD R25, R32, 0x8, R23 ;  /* 0x0000000820197824 */ /* 0x000fe200078e0217 */
[-C--:B------:R-:W-:Y:S01]  /*0ef0*/  LEA.HI.X.SX32 R111, R22, R27.reuse, 0x1, P0 ;  /* 0x0000001b166f7211 */ /* 0x080fe200000f0eff */
[----:B------:R-:W-:Y:S01]  /*0f00*/  IMAD.HI R16, R19, 0x2, RZ ;  /* 0x0000000213107827 */ /* 0x000fe200078e02ff */
[----:B------:R-:W-:-:S02]  /*0f10*/  LEA.HI.X.SX32 R109, R24, R27, 0x1, P1 ;  /* 0x0000001b186d7211 */ /* 0x000fc400008f0eff */
[----:B------:R-:W-:Y:S02]  /*0f20*/  CS2R R42, SRZ ;  /* 0x00000000002a7805 */ /* 0x000fe4000001ff00 */
[----:B------:R-:W-:Y:S01]  /*0f30*/  LEA.HI.X.SX32 R107, R26, R27, 0x1, P2 ;  /* 0x0000001b1a6b7211 */ /* 0x000fe200010f0eff */
[----:B------:R-:W-:Y:S01]  /*0f40*/  IMAD.MOV.U32 R114, RZ, RZ, 0x3f800000 ;  /* 0x3f800000ff727424 */ /* 0x000fe200078e00ff */
[-C--:B------:R-:W-:Y:S01]  /*0f50*/  LEA R102, P0, R30, R97.reuse, 0x1 ;  /* 0x000000611e667211 */ /* 0x080fe200078008ff */
[----:B------:R-:W-:Y:S01]  /*0f60*/  IMAD.MOV.U32 R115, RZ, RZ, 0x3f800000 ;  /* 0x3f800000ff737424 */ /* 0x000fe200078e00ff */
[-C--:B------:R-:W-:Y:S01]  /*0f70*/  LEA R100, P1, R18, R97.reuse, 0x1 ;  /* 0x0000006112647211 */ /* 0x080fe200078208ff */
[----:B------:R-:W-:Y:S01]  /*0f80*/  IMAD.MOV.U32 R112, RZ, RZ, 0x3f800000 ;  /* 0x3f800000ff707424 */ /* 0x000fe200078e00ff */
[----:B------:R-:W-:Y:S01]  /*0f90*/  LEA R98, P2, R20, R97, 0x1 ;  /* 0x0000006114627211 */ /* 0x000fe200078408ff */
[----:B------:R-:W-:Y:S01]  /*0fa0*/  IMAD.MOV.U32 R113, RZ, RZ, 0x3f800000 ;  /* 0x3f800000ff717424 */ /* 0x000fe200078e00ff */
[----:B------:R-:W-:Y:S01]  /*0fb0*/  LEA.HI R15, R0, 0x38, RZ, 0x1c ;  /* 0x00000038000f7811 */ /* 0x000fe200078fe0ff */
[----:B------:R-:W0:Y:S01]  /*0fc0*/  LDCU UR9, c[0x0][0x3a8] ;  /* 0x00007500ff0977ac */ /* 0x000e220008000800 */
[-C--:B------:R-:W-:Y:S01]  /*0fd0*/  LEA.HI.X.SX32 R97, R17, R27.reuse, 0x1, P3 ;  /* 0x0000001b11617211 */ /* 0x080fe200018f0eff */
[----:B------:R-:W-:Y:S01]  /*0fe0*/  IMAD R17, R32, 0x8, R25 ;  /* 0x0000000820117824 */ /* 0x000fe200078e0219 */
[-C--:B------:R-:W-:Y:S01]  /*0ff0*/  LEA.HI.X.SX32 R103, R30, R27.reuse, 0x1, P0 ;  /* 0x0000001b1e677211 */ /* 0x080fe200000f0eff */
[----:B------:R-:W-:Y:S01]  /*1000*/  IMAD R19, R15, R32, RZ ;  /* 0x000000200f137224 */ /* 0x000fe200078e02ff */
[----:B------:R-:W-:Y:S01]  /*1010*/  LEA.HI.X.SX32 R101, R18, R27, 0x1, P1 ;  /* 0x0000001b12657211 */ /* 0x000fe200008f0eff */
[----:B------:R-:W-:Y:S01]  /*1020*/  UMOV UR4, URZ ;  /* 0x000000ff00047c82 */ /* 0x000fe20008000000 */
[----:B-----5:R-:W-:-:S02]  /*1030*/  IADD3 R82, P0, P1, R21, UR8, R82 ;  /* 0x0000000815527c10 */ /* 0x020fc4000f91e052 */
[----:B------:R-:W-:Y:S02]  /*1040*/  LEA R15, R32, R17, 0x3 ;  /* 0x00000011200f7211 */ /* 0x000fe400078e18ff */
[----:B------:R-:W-:Y:S02]  /*1050*/  LEA.HI.X.SX32 R99, R20, R27, 0x1, P2 ;  /* 0x0000001b14637211 */ /* 0x000fe400010f0eff */
[----:B------:R-:W-:Y:S01]  /*1060*/  IADD3.X R20, PT, PT, R16, UR5, R83, P0, P1 ;  /* 0x0000000510147c10 */ /* 0x000fe200087e2453 */
[C---:B------:R-:W-:Y:S01]  /*1070*/  IMAD R16, R32.reuse, 0x8, R15 ;  /* 0x0000000820107824 */ /* 0x040fe200078e020f */
[-C--:B------:R-:W-:Y:S01]  /*1080*/  LEA R94, P0, R23, R82.reuse, 0x1 ;  /* 0x00000052175e7211 */ /* 0x080fe200078008ff */
[----:B------:R-:W-:Y:S01]  /*1090*/  UMOV UR5, URZ ;  /* 0x000000ff00057c82 */ /* 0x000fe20008000000 */
[----:B------:R-:W-:Y:S01]  /*10a0*/  LEA R92, P1, R25, R82, 0x1 ;  /* 0x00000052195c7211 */ /* 0x000fe200078208ff */
[----:B------:R-:W-:Y:S01]  /*10b0*/  IMAD R18, R32, 0x8, R16 ;  /* 0x0000000820127824 */ /* 0x000fe200078e0210 */
[----:B------:R-:W-:-:S02]  /*10c0*/  LEA.HI.X.SX32 R95, R23, R20, 0x1, P0 ;  /* 0x00000014175f7211 */ /* 0x000fc400000f0eff */
[-C--:B------:R-:W-:Y:S02]  /*10d0*/  LEA R90, P0, R17, R82.reuse, 0x1 ;  /* 0x00000052115a7211 */ /* 0x080fe400078008ff */
[----:B------:R-:W-:Y:S02]  /*10e0*/  LEA R80, P2, R19, R82, 0x1 ;  /* 0x0000005213507211 */ /* 0x000fe400078408ff */
[-C--:B------:R-:W-:Y:S02]  /*10f0*/  LEA.HI.X.SX32 R93, R25, R20.reuse, 0x1, P1 ;  /* 0x00000014195d7211 */ /* 0x080fe400008f0eff */
[----:B------:R-:W-:Y:S01]  /*1100*/  LEA.HI.X.SX32 R91, R17, R20, 0x1, P0 ;  /* 0x00000014115b7211 */ /* 0x000fe200000f0eff */
[----:B------:R-:W-:Y:S01]  /*1110*/  IMAD R17, R32, 0x8, R18 ;  /* 0x0000000820117824 */ /* 0x000fe200078e0212 */
[----:B------:R-:W-:Y:S02]  /*1120*/  LEA R88, P0, R15, R82, 0x1 ;  /* 0x000000520f587211 */ /* 0x000fe400078008ff */
[----:B------:R-:W-:-:S02]  /*1130*/  CS2R R32, SRZ ;  /* 0x0000000000207805 */ /* 0x000fc4000001ff00 */
[----:B------:R-:W-:Y:S02]  /*1140*/  LEA R86, P1, R16, R82, 0x1 ;  /* 0x0000005210567211 */ /* 0x000fe400078208ff */
[----:B------:R-:W-:Y:S01]  /*1150*/  LEA.HI.X.SX32 R81, R19, R20, 0x1, P2 ;  /* 0x0000001413517211 */ /* 0x000fe200010f0eff */
[----:B------:R-:W-:Y:S01]  /*1160*/  IMAD.MOV.U32 R19, RZ, RZ, RZ ;  /* 0x000000ffff137224 */ /* 0x000fe200078e00ff */
[----:B------:R-:W-:Y:S02]  /*1170*/  LEA R84, P2, R18, R82, 0x1 ;  /* 0x0000005212547211 */ /* 0x000fe400078408ff */
[-C--:B------:R-:W-:Y:S02]  /*1180*/  LEA.HI.X.SX32 R89, R15, R20.reuse, 0x1, P0 ;  /* 0x000000140f597211 */ /* 0x080fe400000f0eff */
[----:B------:R-:W-:Y:S02]  /*1190*/  LEA.HI.X.SX32 R87, R16, R20, 0x1, P1 ;  /* 0x0000001410577211 */ /* 0x000fe400008f0eff */
[----:B------:R-:W-:-:S02]  /*11a0*/  LEA R82, P3, R17, R82, 0x1 ;  /* 0x0000005211527211 */ /* 0x000fc400078608ff */
[C---:B------:R-:W-:Y:S02]  /*11b0*/  LOP3.LUT P0, RZ, R0.reuse, 0x3, RZ, 0xc0, !PT ;  /* 0x0000000300ff7812 */ /* 0x040fe4000780c0ff */
[----:B------:R-:W-:Y:S02]  /*11c0*/  LOP3.LUT P1, RZ, R0, 0x1, RZ, 0xc0, !PT ;  /* 0x0000000100ff7812 */ /* 0x000fe4000782c0ff */
[-C--:B------:R-:W-:Y:S02]  /*11d0*/  LEA.HI.X.SX32 R85, R18, R20.reuse, 0x1, P2 ;  /* 0x0000001412557211 */ /* 0x080fe400010f0eff */
[----:B------:R-:W-:Y:S02]  /*11e0*/  LEA.HI.X.SX32 R83, R17, R20, 0x1, P3 ;  /* 0x0000001411537211 */ /* 0x000fe400018f0eff */
[C---:B------:R-:W-:Y:S02]  /*11f0*/  LOP3.LUT R15, R72.reuse, 0x40, RZ, 0x3c, !PT ;  /* 0x00000040480f7812 */ /* 0x040fe400078e3cff */
[----:B------:R-:W-:-:S02]  /*1200*/  LOP3.LUT R16, R72, 0x60, RZ, 0x3c, !PT ;  /* 0x0000006048107812 */ /* 0x000fc400078e3cff */
[C---:B------:R-:W-:Y:S02]  /*1210*/  ISETP.LT.U32.AND P0, PT, R74.reuse, 0x40, !P0 ;  /* 0x000000404a00780c */ /* 0x040fe40004701070 */
[----:B------:R-:W-:Y:S02]  /*1220*/  ISETP.LT.U32.AND P1, PT, R74, 0x40, !P1 ;  /* 0x000000404a00780c */ /* 0x000fe40004f21070 */
[----:B------:R-:W-:Y:S02]  /*1230*/  LOP3.LUT R69, R11, 0x40, RZ, 0x3c, !PT ;  /* 0x000000400b457812 */ /* 0x000fe400078e3cff */
[----:B------:R-:W-:Y:S02]  /*1240*/  LOP3.LUT R70, R5, 0x10, R0, 0x78, !PT ;  /* 0x0000001005467812 */ /* 0x000fe400078e7800 */
[----:B0-----:R-:W-:-:S07]  /*1250*/  LOP3.LUT R18, R13, 0x20, RZ, 0x3c, !PT ;  /* 0x000000200d127812 */ /* 0x001fce00078e3cff */
.L_x_1:
[----:B------:R-:W-:-:S04]  /*1260*/  IMAD.WIDE R50, R19, 0x2, R102 ;  /* 0x0000000213327825 */ /* 0x000fc800078e0266 */
[C---:B------:R-:W-:Y:S02]  /*1270*/  IMAD.WIDE R30, R19.reuse, 0x2, R110 ;  /* 0x00000002131e7825 */ /* 0x040fe400078e026e */
[----:B------:R-:W2:Y:S02]  /*1280*/  LDG.E.U16 R51, desc[UR10][R50.64] ;  /* 0x0000000a32337981 */ /* 0x000ea4000c1e1500 */
[C---:B------:R-:W-:Y:S02]  /*1290*/  IMAD.WIDE R48, R19.reuse, 0x2, R108 ;  /* 0x0000000213307825 */ /* 0x040fe400078e026c */
[----:B------:R-:W3:Y:S02]  /*12a0*/  LDG.E.U16 R31, desc[UR10][R30.64] ;  /* 0x0000000a1e1f7981 */ /* 0x000ee4000c1e1500 */
[C---:B------:R-:W-:Y:S02]  /*12b0*/  IMAD.WIDE R20, R19.reuse, 0x2, R100 ;  /* 0x0000000213147825 */ /* 0x040fe400078e0264 */
[----:B------:R-:W4:Y:S02]  /*12c0*/  LDG.E.U16 R48, desc[UR10][R48.64] ;  /* 0x0000000a30307981 */ /* 0x000f24000c1e1500 */
[----:B------:R-:W-:-:S02]  /*12d0*/  IMAD.WIDE R22, R19, 0x2, R106 ;  /* 0x0000000213167825 */ /* 0x000fc400078e026a */
[----:B------:R-:W5:Y:S02]  /*12e0*/  LDG.E.U16 R54, desc[UR10][R20.64] ;  /* 0x0000000a14367981 */ /* 0x000f64000c1e1500 */
[C---:B------:R-:W-:Y:S02]  /*12f0*/  IMAD.WIDE R24, R19.reuse, 0x2, R98 ;  /* 0x0000000213187825 */ /* 0x040fe400078e0262 */
[----:B------:R-:W5:Y:S02]  /*1300*/  LDG.E.U16 R52, desc[UR10][R22.64] ;  /* 0x0000000a16347981 */ /* 0x000f64000c1e1500 */
[C---:B------:R-:W-:Y:S02]  /*1310*/  IMAD.WIDE R26, R19.reuse, 0x2, R104 ;  /* 0x00000002131a7825 */ /* 0x040fe400078e0268 */
[----:B------:R-:W5:Y:S02]  /*1320*/  LDG.E.U16 R116, desc[UR10][R24.64] ;  /* 0x0000000a18747981 */ /* 0x000f64000c1e1500 */
[----:B------:R-:W-:-:S02]  /*1330*/  IMAD.WIDE R28, R19, 0x2, R96 ;  /* 0x00000002131c7825 */ /* 0x000fc400078e0260 */
[----:B------:R-:W5:Y:S04]  /*1340*/  LDG.E.U16 R49, desc[UR10][R26.64] ;  /* 0x0000000a1a317981 */ /* 0x000f68000c1e1500 */
[----:B------:R-:W5:Y:S01]  /*1350*/  LDG.E.U16 R79, desc[UR10][R28.64] ;  /* 0x0000000a1c4f7981 */ /* 0x000f62000c1e1500 */
[----:B------:R-:W-:Y:S06]  /*1360*/  BAR.SYNC.DEFER_BLOCKING 0x0 ;  /* 0x0000000000007b1d */ /* 0x000fec0000010000 */
[----:B--2---:R-:W-:Y:S04]  /*1370*/  STS.U16 [R72+UR6+0x1400], R51 ;  /* 0x0014003348007988 */ /* 0x004fe80008000406 */
[----:B---3--:R-:W-:Y:S04]  /*1380*/  STS.U16 [R72+UR6+0x1000], R31 ;  /* 0x0010001f48007988 */ /* 0x008fe80008000406 */
[----:B----4-:R-:W-:Y:S04]  /*1390*/  STS.U16 [R71+UR6+0x1100], R48 ;  /* 0x0011003047007988 */ /* 0x010fe80008000406 */
[----:B-----5:R-:W-:Y:S04]  /*13a0*/  STS.U16 [R71+UR6+0x1500], R54 ;  /* 0x0015003647007988 */ /* 0x020fe80008000406 */
[----:B------:R-:W-:Y:S04]  /*13b0*/  STS.U16 [R15+UR6+0x1200], R52 ;  /* 0x001200340f007988 */ /* 0x000fe80008000406 */
[----:B------:R-:W-:Y:S04]  /*13c0*/  STS.U16 [R15+UR6+0x1600], R116 ;  /* 0x001600740f007988 */ /* 0x000fe80008000406 */
[----:B------:R-:W-:Y:S04]  /*13d0*/  STS.U16 [R16+UR6+0x1300], R49 ;  /* 0x0013003110007988 */ /* 0x000fe80008000406 */
[----:B------:R-:W-:Y:S01]  /*13e0*/  STS.U16 [R16+UR6+0x1700], R79 ;  /* 0x0017004f10007988 */ /* 0x000fe20008000406 */
[----:B------:R-:W-:Y:S06]  /*13f0*/  BAR.SYNC.DEFER_BLOCKING 0x0 ;  /* 0x0000000000007b1d */ /* 0x000fec0000010000 */
[----:B------:R-:W-:Y:S04]  /*1400*/  LDSM.16.MT88.4 R64, [R13+UR6] ;  /* 0x000000060d40783b */ /* 0x000fe80008004200 */
[----:B------:R-:W0:Y:S04]  /*1410*/  LDSM.16.M88.4 R20, [R11+UR6+0x1000] ;  /* 0x001000060b14783b */ /* 0x000e280008000200 */
[----:B------:R-:W1:Y:S04]  /*1420*/  LDSM.16.MT88.4 R28, [R18+UR6] ;  /* 0x00000006121c783b */ /* 0x000e680008004200 */
[----:B------:R-:W2:Y:S04]  /*1430*/  LDSM.16.MT88.4 R60, [R13+UR6+0x400] ;  /* 0x000400060d3c783b */ /* 0x000ea80008004200 */
[----:B------:R-:W3:Y:S04]  /*1440*/  LDSM.16.MT88.4 R56, [R18+UR6+0x400] ;  /* 0x000400061238783b */ /* 0x000ee80008004200 */
[----:B------:R-:W-:Y:S04]  /*1450*/  LDSM.16.MT88.4 R24, [R13+UR6+0x800] ;  /* 0x000800060d18783b */ /* 0x000fe80008004200 */
[----:B------:R-:W4:Y:S04]  /*1460*/  LDSM.16.M88.4 R52, [R69+UR6+0x1000] ;  /* 0x001000064534783b */ /* 0x000f280008000200 */
[----:B------:R-:W5:Y:S01]  /*1470*/  LDSM.16.MT88.4 R48, [R18+UR6+0x800] ;  /* 0x000800061230783b */ /* 0x000f620008004200 */
[-C--:B0-----:R-:W-:Y:S08]  /*1480*/  HMMA.16816.F32.BF16 R64, R64, R20.reuse, RZ ;  /* 0x000000144040723c */ /* 0x081ff000000418ff */
[----:B-1----:R-:W-:-:S12]  /*1490*/  HMMA.16816.F32.BF16 R28, R28, R20, RZ ;  /* 0x000000141c1c723c */ /* 0x002fd800000418ff */
[-C--:B--2---:R-:W-:Y:S01]  /*14a0*/  HMMA.16816.F32.BF16 R60, R60, R22.reuse, R64 ;  /* 0x000000163c3c723c */ /* 0x084fe20000041840 */
[----:B------:R-:W0:Y:S07]  /*14b0*/  LDSM.16.MT88.4 R64, [R13+UR6+0xc00] ;  /* 0x000c00060d40783b */ /* 0x000e2e0008004200 */
[----:B---3--:R-:W-:Y:S01]  /*14c0*/  HMMA.16816.F32.BF16 R28, R56, R22, R28 ;  /* 0x00000016381c723c */ /* 0x008fe2000004181c */
[----:B------:R-:W1:Y:S11]  /*14d0*/  LDSM.16.MT88.4 R20, [R18+UR6+0xc00] ;  /* 0x000c00061214783b */ /* 0x000e760008004200 */
[-C--:B----4-:R-:W-:Y:S08]  /*14e0*/  HMMA.16816.F32.BF16 R24, R24, R52.reuse, R60 ;  /* 0x000000341818723c */ /* 0x090ff0000004183c */
[----:B-----5:R-:W-:Y:S01]  /*14f0*/  HMMA.16816.F32.BF16 R28, R48, R52, R28 ;  /* 0x00000034301c723c */ /* 0x020fe2000004181c */
[----:B------:R-:W-:-:S02]  /*1500*/  LOP3.LUT R49, R0, 0x3, RZ, 0xc0, !PT ;  /* 0x0000000300317812 */ /* 0x000fc400078ec0ff */
[----:B------:R-:W-:Y:S02]  /*1510*/  LOP3.LUT R48, R0, 0x20, RZ, 0xc0, !PT ;  /* 0x0000002000307812 */ /* 0x000fe400078ec0ff */
[----:B------:R-:W-:-:S07]  /*1520*/  SHF.L.U32 R49, R49, 0x1, RZ ;  /* 0x0000000131317819 */ /* 0x000fce00000006ff */
[----:B0-----:R-:W-:Y:S01]  /*1530*/  HMMA.16816.F32.BF16 R24, R64, R54, R24 ;  /* 0x000000364018723c */ /* 0x001fe20000041818 */
[----:B------:R-:W-:Y:S01]  /*1540*/  LEA.HI R48, R48, R49, RZ, 0x1e ;  /* 0x0000003130307211 */ /* 0x000fe200078ff0ff */
[----:B------:R-:W-:Y:S03]  /*1550*/  BAR.SYNC.DEFER_BLOCKING 0x0 ;  /* 0x0000000000007b1d */ /* 0x000fe60000010000 */
[----:B------:R-:W-:-:S03]  /*1560*/  IADD3 R48, P2, PT, R48, UR4, RZ ;  /* 0x0000000430307c10 */ /* 0x000fc6000ff5e0ff */
[----:B-1----:R-:W-:Y:S01]  /*1570*/  HMMA.16816.F32.BF16 R20, R20, R54, R28 ;  /* 0x000000361414723c */ /* 0x002fe2000004181c */
[CC--:B------:R-:W-:Y:S01]  /*1580*/  ISETP.GT.U32.AND P3, PT, R48.reuse, R7.reuse, PT ;  /* 0x000000073000720c */ /* 0x0c0fe20003f64070 */
[----:B------:R-:W-:Y:S01]  /*1590*/  IMAD.X R29, RZ, RZ, UR5, P2 ;  /* 0x00000005ff1d7e24 */ /* 0x000fe200090e06ff */
[----:B------:R-:W-:-:S04]  /*15a0*/  ISETP.GE.U32.AND P2, PT, R48, R7, PT ;  /* 0x000000073000720c */ /* 0x000fc80003f46070 */
[C---:B------:R-:W-:Y:S02]  /*15b0*/  ISETP.GT.U32.AND.EX P3, PT, R29.reuse, RZ, PT, P3 ;  /* 0x000000ff1d00720c */ /* 0x040fe40003f64130 */
[----:B------:R-:W-:Y:S02]  /*15c0*/  ISETP.GE.U32.AND.EX P2, PT, R29, RZ, PT, P2 ;  /* 0x000000ff1d00720c */ /* 0x000fe40003f46120 */
[----:B------:R-:W-:Y:S01]  /*15d0*/  FMUL R24, R24, UR9 ;  /* 0x0000000918187c20 */ /* 0x000fe20008400000 */
[----:B------:R-:W-:Y:S01]  /*15e0*/  FMUL R25, R25, UR9 ;  /* 0x0000000919197c20 */ /* 0x000fe20008400000 */
[----:B------:R-:W-:-:S03]  /*15f0*/  ISETP.GT.U32.AND P4, PT, R48, R10, PT ;  /* 0x0000000a3000720c */ /* 0x000fc60003f84070 */
[----:B------:R-:W-:Y:S02]  /*1600*/  FSEL R24, R24, -INF , !P3 ;  /* 0xff80000018187808 */ /* 0x000fe40005800000 */
[----:B------:R-:W-:Y:S02]  /*1610*/  FSEL R25, R25, -INF , !P2 ;  /* 0xff80000019197808 */ /* 0x000fe40005000000 */
[C---:B------:R-:W-:Y:S02]  /*1620*/  ISETP.GE.U32.AND P3, PT, R48.reuse, R10, PT ;  /* 0x0000000a3000720c */ /* 0x040fe40003f66070 */
[----:B------:R-:W-:Y:S01]  /*1630*/  ISETP.GT.U32.AND P2, PT, R48, R9, PT ;  /* 0x000000093000720c */ /* 0x000fe20003f44070 */
[----:B------:R-:W-:Y:S01]  /*1640*/  FMUL R26, R26, UR9 ;  /* 0x000000091a1a7c20 */ /* 0x000fe20008400000 */
[----:B------:R-:W-:Y:S01]  /*1650*/  FMUL R28, R27, UR9 ;  /* 0x000000091b1c7c20 */ /* 0x000fe20008400000 */
[C---:B------:R-:W-:Y:S01]  /*1660*/  ISETP.GT.U32.AND.EX P4, PT, R29.reuse, RZ, PT, P4 ;  /* 0x000000ff1d00720c */ /* 0x040fe20003f84140 */
[----:B------:R-:W-:Y:S01]  /*1670*/  FMUL R20, R20, UR9 ;  /* 0x0000000914147c20 */ /* 0x000fe20008400000 */
[----:B------:R-:W-:-:S02]  /*1680*/  ISETP.GE.U32.AND.EX P3, PT, R29, RZ, PT, P3 ;  /* 0x000000ff1d00720c */ /* 0x000fc40003f66130 */
[----:B------:R-:W-:Y:S02]  /*1690*/  ISETP.GT.U32.AND.EX P2, PT, R29, RZ, PT, P2 ;  /* 0x000000ff1d00720c */ /* 0x000fe40003f44120 */
[----:B------:R-:W-:Y:S02]  /*16a0*/  FSEL R27, R26, -INF , !P4 ;  /* 0xff8000001a1b7808 */ /* 0x000fe40006000000 */
[----:B------:R-:W-:Y:S02]  /*16b0*/  ISETP.GE.U32.AND P4, PT, R48, R9, PT ;  /* 0x000000093000720c */ /* 0x000fe40003f86070 */
[----:B------:R-:W-:Y:S02]  /*16c0*/  FSEL R26, R28, -INF , !P3 ;  /* 0xff8000001c1a7808 */ /* 0x000fe40005800000 */
[----:B------:R-:W-:Y:S02]  /*16d0*/  FSEL R20, R20, -INF , !P2 ;  /* 0xff80000014147808 */ /* 0x000fe40005000000 */
[----:B------:R-:W-:-:S02]  /*16e0*/  ISETP.GT.U32.AND P3, PT, R48, R8, PT ;  /* 0x000000083000720c */ /* 0x000fc40003f64070 */
[----:B------:R-:W-:Y:S01]  /*16f0*/  ISETP.GE.U32.AND P2, PT, R48, R8, PT ;  /* 0x000000083000720c */ /* 0x000fe20003f46070 */
[----:B------:R-:W-:Y:S01]  /*1700*/  FMUL R21, R21, UR9 ;  /* 0x0000000915157c20 */ /* 0x000fe20008400000 */
[----:B------:R-:W-:Y:S01]  /*1710*/  FMUL R28, R22, UR9 ;  /* 0x00000009161c7c20 */ /* 0x000fe20008400000 */
[----:B------:R-:W-:Y:S01]  /*1720*/  FMUL R23, R23, UR9 ;  /* 0x0000000917177c20 */ /* 0x000fe20008400000 */
[C---:B------:R-:W-:Y:S02]  /*1730*/  ISETP.GE.U32.AND.EX P4, PT, R29.reuse, RZ, PT, P4 ;  /* 0x000000ff1d00720c */ /* 0x040fe40003f86140 */
[C---:B------:R-:W-:Y:S02]  /*1740*/  ISETP.GT.U32.AND.EX P3, PT, R29.reuse, RZ, PT, P3 ;  /* 0x000000ff1d00720c */ /* 0x040fe40003f64130 */
[----:B------:R-:W-:Y:S02]  /*1750*/  ISETP.GE.U32.AND.EX P2, PT, R29, RZ, PT, P2 ;  /* 0x000000ff1d00720c */ /* 0x000fe40003f46120 */
[----:B------:R-:W-:-:S02]  /*1760*/  FSEL R22, R21, -INF , !P4 ;  /* 0xff80000015167808 */ /* 0x000fc40006000000 */
[----:B------:R-:W-:Y:S02]  /*1770*/  FSEL R21, R28, -INF , !P3 ;  /* 0xff8000001c157808 */ /* 0x000fe40005800000 */
[----:B------:R-:W-:Y:S02]  /*1780*/  FSEL R23, R23, -INF , !P2 ;  /* 0xff80000017177808 */ /* 0x000fe40005000000 */
[----:B------:R-:W-:Y:S02]  /*1790*/  FMNMX R30, R20, R22, !PT ;  /* 0x00000016141e7209 */ /* 0x000fe40007800000 */
[----:B------:R-:W-:-:S03]  /*17a0*/  FMNMX R31, R21, R23, !PT ;  /* 0x00000017151f7209 */ /* 0x000fc60007800000 */
[----:B------:R-:W0:Y:S04]  /*17b0*/  SHFL.BFLY PT, R51, R30, 0x2, 0x1f ;  /* 0x0c401f001e337f89 */ /* 0x000e2800000e0000 */
[----:B------:R-:W1:Y:S01]  /*17c0*/  SHFL.BFLY PT, R54, R31, 0x2, 0x1f ;  /* 0x0c401f001f367f89 */ /* 0x000e6200000e0000 */
[----:B------:R-:W-:Y:S02]  /*17d0*/  FMNMX R28, R24, R25, !PT ;  /* 0x00000019181c7209 */ /* 0x000fe40007800000 */
[----:B------:R-:W-:-:S03]  /*17e0*/  FMNMX R29, R27, R26, !PT ;  /* 0x0000001a1b1d7209 */ /* 0x000fc60007800000 */
[----:B------:R-:W2:Y:S04]  /*17f0*/  SHFL.BFLY PT, R49, R28, 0x2, 0x1f ;  /* 0x0c401f001c317f89 */ /* 0x000ea800000e0000 */
[----:B------:R-:W3:Y:S01]  /*1800*/  SHFL.BFLY PT, R48, R29, 0x2, 0x1f ;  /* 0x0c401f001d307f89 */ /* 0x000ee200000e0000 */
[----:B0-----:R-:W-:Y:S02]  /*1810*/  FMNMX R52, R30, R51, !PT ;  /* 0x000000331e347209 */ /* 0x001fe40007800000 */
[----:B-1----:R-:W-:-:S03]  /*1820*/  FMNMX R54, R31, R54, !PT ;  /* 0x000000361f367209 */ /* 0x002fc60007800000 */
[----:B------:R-:W0:Y:S04]  /*1830*/  SHFL.BFLY PT, R53, R52, 0x1, 0x1f ;  /* 0x0c201f0034357f89 */ /* 0x000e2800000e0000 */
[----:B------:R-:W1:Y:S01]  /*1840*/  SHFL.BFLY PT, R55, R54, 0x1, 0x1f ;  /* 0x0c201f0036377f89 */ /* 0x000e6200000e0000 */
[----:B--2---:R-:W-:Y:S02]  /*1850*/  FMNMX R49, R28, R49, !PT ;  /* 0x000000311c317209 */ /* 0x004fe40007800000 */
[----:B---3--:R-:W-:-:S03]  /*1860*/  FMNMX R50, R29, R48, !PT ;  /* 0x000000301d327209 */ /* 0x008fc60007800000 */
[----:B------:R-:W2:Y:S04]  /*1870*/  SHFL.BFLY PT, R48, R49, 0x1, 0x1f ;  /* 0x0c201f0031307f89 */ /* 0x000ea800000e0000 */
[----:B------:R-:W3:Y:S01]  /*1880*/  SHFL.BFLY PT, R51, R50, 0x1, 0x1f ;  /* 0x0c201f0032337f89 */ /* 0x000ee200000e0000 */
[----:B------:R-:W-:Y:S02]  /*1890*/  LOP3.LUT R28, R0, 0x1c, RZ, 0xc0, !PT ;  /* 0x0000001c001c7812 */ /* 0x000fe400078ec0ff */
[----:B------:R-:W-:Y:S02]  /*18a0*/  SHF.R.U32.HI R29, RZ, 0x3, R0 ;  /* 0x00000003ff1d7819 */ /* 0x000fe40000011600 */
[----:B0-----:R-:W-:Y:S02]  /*18b0*/  FMNMX R56, R52, R53, !PT ;  /* 0x0000003534387209 */ /* 0x001fe40007800000 */
[----:B------:R-:W-:-:S02]  /*18c0*/  LEA.HI R52, R28, 0x10, RZ, 0x1e ;  /* 0x000000101c347811 */ /* 0x000fc400078ff0ff */
[----:B-1----:R-:W-:Y:S02]  /*18d0*/  FMNMX R62, R54, R55, !PT ;  /* 0x00000037363e7209 */ /* 0x002fe40007800000 */
[C---:B------:R-:W-:Y:S02]  /*18e0*/  LEA.HI R55, R28.reuse, 0x8, RZ, 0x1e ;  /* 0x000000081c377811 */ /* 0x040fe400078ff0ff */
[C---:B------:R-:W-:Y:S02]  /*18f0*/  LEA.HI R53, R28.reuse, 0x18, RZ, 0x1e ;  /* 0x000000181c357811 */ /* 0x040fe400078ff0ff */
[----:B------:R-:W-:Y:S02]  /*1900*/  LOP3.LUT R29, R29, 0x4, RZ, 0xc0, !PT ;  /* 0x000000041d1d7812 */ /* 0x000fe400078ec0ff */
[----:B------:R-:W-:Y:S02]  /*1910*/  LEA R54, R28, UR6, 0x1 ;  /* 0x000000061c367c11 */ /* 0x000fe4000f8e08ff */
[----:B------:R-:W-:-:S02]  /*1920*/  LEA R55, R55, UR6, 0x3 ;  /* 0x0000000637377c11 */ /* 0x000fc4000f8e18ff */
[----:B------:R-:W-:Y:S02]  /*1930*/  LEA R52, R52, UR6, 0x3 ;  /* 0x0000000634347c11 */ /* 0x000fe4000f8e18ff */
[----:B------:R-:W-:Y:S01]  /*1940*/  LEA R53, R53, UR6, 0x3 ;  /* 0x0000000635357c11 */ /* 0x000fe2000f8e18ff */
[----:B------:R-:W-:Y:S01]  /*1950*/  IMAD.IADD R28, R54, 0x1, R29 ;  /* 0x00000001361c7824 */ /* 0x000fe200078e021d */
[----:B--2---:R-:W-:Y:S01]  /*1960*/  FMNMX R57, R49, R48, !PT ;  /* 0x0000003031397209 */ /* 0x004fe20007800000 */
[C---:B------:R-:W-:Y:S01]  /*1970*/  IMAD.IADD R30, R29.reuse, 0x1, R55 ;  /* 0x000000011d1e7824 */ /* 0x040fe200078e0237 */
[----:B---3--:R-:W-:Y:S01]  /*1980*/  FMNMX R51, R50, R51, !PT ;  /* 0x0000003332337209 */ /* 0x008fe20007800000 */
[C---:B------:R-:W-:Y:S02]  /*1990*/  IMAD.IADD R79, R29.reuse, 0x1, R52 ;  /* 0x000000011d4f7824 */ /* 0x040fe400078e0234 */
[----:B------:R-:W-:Y:S01]  /*19a0*/  IMAD.IADD R117, R29, 0x1, R53 ;  /* 0x000000011d757824 */ /* 0x000fe200078e0235 */
[----:B------:R-:W-:Y:S04]  /*19b0*/  @P0 STS [R28+0x1000], R57 ;  /* 0x001000391c000388 */ /* 0x000fe80000000800 */
[----:B------:R-:W-:Y:S04]  /*19c0*/  @P0 STS [R30+0x1000], R51 ;  /* 0x001000331e000388 */ /* 0x000fe80000000800 */
[----:B------:R-:W-:Y:S04]  /*19d0*/  @P0 STS [R79+0x1000], R56 ;  /* 0x001000384f000388 */ /* 0x000fe80000000800 */
[----:B------:R-:W-:Y:S01]  /*19e0*/  @P0 STS [R117+0x1000], R62 ;  /* 0x0010003e75000388 */ /* 0x000fe20000000800 */
[----:B------:R-:W-:Y:S01]  /*19f0*/  LEA R116, R74, UR6, 0x2 ;  /* 0x000000064a747c11 */ /* 0x000fe2000f8e10ff */
[----:B------:R-:W-:Y:S06]  /*1a00*/  BAR.SYNC.DEFER_BLOCKING 0x0 ;  /* 0x0000000000007b1d */ /* 0x000fec0000010000 */
[----:B------:R-:W0:Y:S04]  /*1a10*/  @!P6 LDS R17, [R116+0x1000] ;  /* 0x001000007411e984 */ /* 0x000e280000000800 */
[----:B0-----:R-:W0:Y:S02]  /*1a20*/  SHFL.BFLY PT, R48, R17, 0x1, 0x1f ;  /* 0x0c201f0011307f89 */ /* 0x001e2400000e0000 */
[----:B0-----:R-:W-:-:S05]  /*1a30*/  FMNMX R29, R17, R48, !PT ;  /* 0x00000030111d7209 */ /* 0x001fca0007800000 */
[----:B------:R-:W-:Y:S01]  /*1a40*/  @P1 STS [R116+0x1000], R29 ;  /* 0x0010001d74001388 */ /* 0x000fe20000000800 */
[----:B------:R-:W-:Y:S06]  /*1a50*/  BAR.SYNC.DEFER_BLOCKING 0x0 ;  /* 0x0000000000007b1d */ /* 0x000fec0000010000 */
[----:B------:R-:W0:Y:S04]  /*1a60*/  LDS R61, [R54+0x1000] ;  /* 0x00100000363d7984 */ /* 0x000e280000000800 */
[----:B------:R-:W1:Y:S04]  /*1a70*/  LDS R60, [R55+0x1000] ;  /* 0x00100000373c7984 */ /* 0x000e680000000800 */
[----:B------:R-:W2:Y:S04]  /*1a80*/  LDS R59, [R52+0x1000] ;  /* 0x00100000343b7984 */ /* 0x000ea80000000800 */
[----:B------:R-:W3:Y:S01]  /*1a90*/  LDS R58, [R53+0x1000] ;  /* 0x00100000353a7984 */ /* 0x000ee20000000800 */
[----:B------:R-:W-:Y:S01]  /*1aa0*/  BAR.SYNC.DEFER_BLOCKING 0x0 ;  /* 0x0000000000007b1d */ /* 0x000fe20000010000 */
[----:B0-----:R-:W-:-:S02]  /*1ab0*/  FMNMX R61, R61, R78, !PT ;  /* 0x0000004e3d3d7209 */ /* 0x001fc40007800000 */
[----:B-1----:R-:W-:-:S03]  /*1ac0*/  FMNMX R60, R60, R77, !PT ;  /* 0x0000004d3c3c7209 */ /* 0x002fc60007800000 */
[--C-:B------:R-:W-:Y:S01]  /*1ad0*/  FADD R24, R24, -R61.reuse ;  /* 0x8000003d18187221 */ /* 0x100fe20000000000 */
[----:B--2---:R-:W-:Y:S01]  /*1ae0*/  FMNMX R59, R59, R76, !PT ;  /* 0x0000004c3b3b7209 */ /* 0x004fe20007800000 */
[----:B------:R-:W-:Y:S01]  /*1af0*/  FADD R25, R25, -R61 ;  /* 0x8000003d19197221 */ /* 0x000fe20000000000 */
[----:B---3--:R-:W-:Y:S01]  /*1b00*/  FMNMX R58, R58, R75, !PT ;  /* 0x0000004b3a3a7209 */ /* 0x008fe20007800000 */
[--C-:B------:R-:W-:Y:S01]  /*1b10*/  FADD R27, R27, -R60.reuse ;  /* 0x8000003c1b1b7221 */ /* 0x100fe20000000000 */
[----:B------:R-:W-:Y:S01]  /*1b20*/  FADD R26, R26, -R60 ;  /* 0x8000003c1a1a7221 */ /* 0x000fe20000000000 */
[--C-:B------:R-:W-:Y:S01]  /*1b30*/  FADD R20, R20, -R59.reuse ;  /* 0x8000003b14147221 */ /* 0x100fe20000000000 */
[----:B------:R-:W-:Y:S01]  /*1b40*/  FADD R22, R22, -R59 ;  /* 0x8000003b16167221 */ /* 0x000fe20000000000 */
[--C-:B------:R-:W-:Y:S01]  /*1b50*/  FADD R21, R21, -R58.reuse ;  /* 0x8000003a15157221 */ /* 0x100fe20000000000 */
[----:B------:R-:W-:Y:S01]  /*1b60*/  FADD R23, R23, -R58 ;  /* 0x8000003a17177221 */ /* 0x000fe20000000000 */
[----:B------:R-:W-:Y:S01]  /*1b70*/  FMUL R24, R24, 1.4426950216293334961 ;  /* 0x3fb8aa3b18187820 */ /* 0x000fe20000400000 */
[----:B------:R-:W-:Y:S01]  /*1b80*/  FMUL R25, R25, 1.4426950216293334961 ;  /* 0x3fb8aa3b19197820 */ /* 0x000fe20000400000 */
[----:B------:R-:W-:Y:S01]  /*1b90*/  FMUL R27, R27, 1.4426950216293334961 ;  /* 0x3fb8aa3b1b1b7820 */ /* 0x000fe20000400000 */
[----:B------:R-:W-:Y:S01]  /*1ba0*/  FMUL R26, R26, 1.4426950216293334961 ;  /* 0x3fb8aa3b1a1a7820 */ /* 0x000fe20000400000 */
[----:B------:R-:W-:Y:S01]  /*1bb0*/  FMUL R20, R20, 1.4426950216293334961 ;  /* 0x3fb8aa3b14147820 */ /* 0x000fe20000400000 */
[----:B------:R-:W-:Y:S01]  /*1bc0*/  FMUL R22, R22, 1.4426950216293334961 ;  /* 0x3fb8aa3b16167820 */ /* 0x000fe20000400000 */
[----:B------:R-:W-:Y:S01]  /*1bd0*/  FMUL R21, R21, 1.4426950216293334961 ;  /* 0x3fb8aa3b15157820 */ /* 0x000fe20000400000 */
[----:B------:R-:W-:Y:S01]  /*1be0*/  FMUL R23, R23, 1.4426950216293334961 ;  /* 0x3fb8aa3b17177820 */ /* 0x000fe20000400000 */
[----:B------:R-:W-:Y:S08]  /*1bf0*/  MUFU.EX2 R56, R24 ;  /* 0x0000001800387308 */ /* 0x000ff00000000800 */
[----:B------:R-:W0:Y:S08]  /*1c00*/  MUFU.EX2 R57, R25 ;  /* 0x0000001900397308 */ /* 0x000e300000000800 */
[----:B------:R-:W-:Y:S08]  /*1c10*/  MUFU.EX2 R62, R27 ;  /* 0x0000001b003e7308 */ /* 0x000ff00000000800 */
[----:B------:R-:W1:Y:S08]  /*1c20*/  MUFU.EX2 R63, R26 ;  /* 0x0000001a003f7308 */ /* 0x000e700000000800 */
[----:B------:R-:W-:Y:S08]  /*1c30*/  MUFU.EX2 R64, R20 ;  /* 0x0000001400407308 */ /* 0x000ff00000000800 */
[----:B------:R-:W2:Y:S08]  /*1c40*/  MUFU.EX2 R65, R22 ;  /* 0x0000001600417308 */ /* 0x000eb00000000800 */
[----:B------:R-:W-:Y:S08]  /*1c50*/  MUFU.EX2 R66, R21 ;  /* 0x0000001500427308 */ /* 0x000ff00000000800 */
[----:B------:R-:W3:Y:S01]  /*1c60*/  MUFU.EX2 R67, R23 ;  /* 0x0000001700437308 */ /* 0x000ee20000000800 */
[----:B0-----:R-:W-:Y:S01]  /*1c70*/  FADD R24, R56, R57 ;  /* 0x0000003938187221 */ /* 0x001fe20000000000 */
[----:B-1----:R-:W-:Y:S01]  /*1c80*/  FADD R25, R62, R63 ;  /* 0x0000003f3e197221 */ /* 0x002fe20000000000 */
[----:B--2---:R-:W-:-:S03]  /*1c90*/  FADD R20, R64, R65 ;  /* 0x0000004140147221 */ /* 0x004fc60000000000 */
[----:B------:R-:W0:Y:S04]  /*1ca0*/  SHFL.BFLY PT, R27, R24, 0x2, 0x1f ;  /* 0x0c401f00181b7f89 */ /* 0x000e2800000e0000 */
[----:B------:R-:W1:Y:S01]  /*1cb0*/  SHFL.BFLY PT, R22, R25, 0x2, 0x1f ;  /* 0x0c401f0019167f89 */ /* 0x000e6200000e0000 */
[----:B---3--:R-:W-:-:S03]  /*1cc0*/  FADD R26, R66, R67 ;  /* 0x00000043421a7221 */ /* 0x008fc60000000000 */
[----:B------:R-:W2:Y:S04]  /*1cd0*/  SHFL.BFLY PT, R29, R20, 0x2, 0x1f ;  /* 0x0c401f00141d7f89 */ /* 0x000ea800000e0000 */
[----:B------:R-:W3:Y:S01]  /*1ce0*/  SHFL.BFLY PT, R31, R26, 0x2, 0x1f ;  /* 0x0c401f001a1f7f89 */ /* 0x000ee200000e0000 */
[----:B0-----:R-:W-:Y:S01]  /*1cf0*/  FADD R27, R24, R27 ;  /* 0x0000001b181b7221 */ /* 0x001fe20000000000 */
[----:B-1----:R-:W-:-:S04]  /*1d00*/  FADD R21, R25, R22 ;  /* 0x0000001619157221 */ /* 0x002fc80000000000 */
[----:B------:R-:W0:Y:S01]  /*1d10*/  SHFL.BFLY PT, R22, R27, 0x1, 0x1f ;  /* 0x0c201f001b167f89 */ /* 0x000e2200000e0000 */
[----:B--2---:R-:W-:-:S03]  /*1d20*/  FADD R29, R20, R29 ;  /* 0x0000001d141d7221 */ /* 0x004fc60000000000 */
[----:B------:R-:W1:Y:S01]  /*1d30*/  SHFL.BFLY PT, R48, R21, 0x1, 0x1f ;  /* 0x0c201f0015307f89 */ /* 0x000e6200000e0000 */
[----:B---3--:R-:W-:-:S03]  /*1d40*/  FADD R31, R26, R31 ;  /* 0x0000001f1a1f7221 */ /* 0x008fc60000000000 */
[----:B------:R-:W2:Y:S04]  /*1d50*/  SHFL.BFLY PT, R50, R29, 0x1, 0x1f ;  /* 0x0c201f001d327f89 */ /* 0x000ea800000e0000 */
[----:B------:R-:W3:Y:S01]  /*1d60*/  SHFL.BFLY PT, R24, R31, 0x1, 0x1f ;  /* 0x0c201f001f187f89 */ /* 0x000ee200000e0000 */
[----:B0-----:R-:W-:Y:S01]  /*1d70*/  FADD R23, R27, R22 ;  /* 0x000000161b177221 */ /* 0x001fe20000000000 */
[----:B-1----:R-:W-:-:S04]  /*1d80*/  FADD R25, R21, R48 ;  /* 0x0000003015197221 */ /* 0x002fc80000000000 */
[----:B------:R-:W-:Y:S01]  /*1d90*/  @P0 STS [R28+0x1000], R23 ;  /* 0x001000171c000388 */ /* 0x000fe20000000800 */
[----:B--2---:R-:W-:-:S03]  /*1da0*/  FADD R22, R29, R50 ;  /* 0x000000321d167221 */ /* 0x004fc60000000000 */
[----:B------:R-:W-:Y:S01]  /*1db0*/  @P0 STS [R30+0x1000], R25 ;  /* 0x001000191e000388 */ /* 0x000fe20000000800 */
[----:B---3--:R-:W-:-:S03]  /*1dc0*/  FADD R24, R31, R24 ;  /* 0x000000181f187221 */ /* 0x008fc60000000000 */
[----:B------:R-:W-:Y:S04]  /*1dd0*/  @P0 STS [R79+0x1000], R22 ;  /* 0x001000164f000388 */ /* 0x000fe80000000800 */
[----:B------:R-:W-:Y:S01]  /*1de0*/  @P0 STS [R117+0x1000], R24 ;  /* 0x0010001875000388 */ /* 0x000fe20000000800 */
[----:B------:R-:W-:Y:S06]  /*1df0*/  BAR.SYNC.DEFER_BLOCKING 0x0 ;  /* 0x0000000000007b1d */ /* 0x000fec0000010000 */
[----:B------:R-:W0:Y:S04]  /*1e00*/  @!P6 LDS R5, [R116+0x1000] ;  /* 0x001000007405e984 */ /* 0x000e280000000800 */
[----:B0-----:R-:W0:Y:S02]  /*1e10*/  SHFL.BFLY PT, R20, R5, 0x1, 0x1f ;  /* 0x0c201f0005147f89 */ /* 0x001e2400000e0000 */
[----:B0-----:R-:W-:-:S05]  /*1e20*/  FADD R21, R5, R20 ;  /* 0x0000001405157221 */ /* 0x001fca0000000000 */
[----:B------:R0:W-:Y:S01]  /*1e30*/  @P1 STS [R116+0x1000], R21 ;  /* 0x0010001574001388 */ /* 0x0001e20000000800 */
[----:B------:R-:W-:Y:S01]  /*1e40*/  BAR.SYNC.DEFER_BLOCKING 0x0 ;  /* 0x0000000000007b1d */ /* 0x000fe20000010000 */
[----:B------:R-:W-:-:S04]  /*1e50*/  IMAD.WIDE R28, R68, 0x2, R90 ;  /* 0x00000002441c7825 */ /* 0x000fc800078e025a */
[----:B------:R-:W-:-:S04]  /*1e60*/  IMAD.WIDE R30, R68, 0x2, R88 ;  /* 0x00000002441e7825 */ /* 0x000fc800078e0258 */
[----:B------:R-:W-:-:S04]  /*1e70*/  IMAD.WIDE R26, R68, 0x2, R86 ;  /* 0x00000002441a7825 */ /* 0x000fc800078e0256 */
[----:B------:R-:W-:-:S04]  /*1e80*/  IMAD.WIDE R24, R68, 0x2, R84 ;  /* 0x0000000244187825 */ /* 0x000fc800078e0254 */
[----:B------:R-:W-:-:S04]  /*1e90*/  IMAD.WIDE R50, R68, 0x2, R94 ;  /* 0x0000000244327825 */ /* 0x000fc800078e025e */
[C---:B------:R-:W-:Y:S01]  /*1ea0*/  IMAD.WIDE R48, R68.reuse, 0x2, R92 ;  /* 0x0000000244307825 */ /* 0x040fe200078e025c */
[----:B------:R-:W2:Y:S03]  /*1eb0*/  LDG.E.U16 R79, desc[UR10][R50.64] ;  /* 0x0000000a324f7981 */ /* 0x000ea6000c1e1500 */
[C---:B0-----:R-:W-:Y:S01]  /*1ec0*/  IMAD.WIDE R20, R68.reuse, 0x2, R82 ;  /* 0x0000000244147825 */ /* 0x041fe200078e0252 */
[----:B------:R0:W3:Y:S03]  /*1ed0*/  LDG.E.U16 R117, desc[UR10][R48.64] ;  /* 0x0000000a30757981 */ /* 0x0000e6000c1e1500 */
[----:B------:R-:W-:Y:S01]  /*1ee0*/  IMAD.WIDE R22, R68, 0x2, R80 ;  /* 0x0000000244167825 */ /* 0x000fe200078e0250 */
[----:B------:R-:W4:Y:S04]  /*1ef0*/  LDG.E.U16 R29, desc[UR10][R28.64] ;  /* 0x0000000a1c1d7981 */ /* 0x000f28000c1e1500 */
[----:B------:R-:W5:Y:S04]  /*1f00*/  LDG.E.U16 R31, desc[UR10][R30.64] ;  /* 0x0000000a1e1f7981 */ /* 0x000f68000c1e1500 */
[----:B------:R-:W5:Y:S04]  /*1f10*/  LDG.E.U16 R27, desc[UR10][R26.64] ;  /* 0x0000000a1a1b7981 */ /* 0x000f68000c1e1500 */
[----:B------:R1:W5:Y:S04]  /*1f20*/  LDG.E.U16 R25, desc[UR10][R24.64] ;  /* 0x0000000a18197981 */ /* 0x000368000c1e1500 */
[----:B------:R-:W5:Y:S04]  /*1f30*/  LDG.E.U16 R119, desc[UR10][R20.64] ;  /* 0x0000000a14777981 */ /* 0x000f68000c1e1500 */
[----:B------:R-:W5:Y:S04]  /*1f40*/  LDG.E.U16 R121, desc[UR10][R22.64] ;  /* 0x0000000a16797981 */ /* 0x000f68000c1e1500 */
[----:B------:R-:W-:Y:S04]  /*1f50*/  LDS R52, [R52+0x1000] ;  /* 0x0010000034347984 */ /* 0x000fe80000000800 */
[----:B------:R-:W-:Y:S04]  /*1f60*/  LDS R53, [R53+0x1000] ;  /* 0x0010000035357984 */ /* 0x000fe80000000800 */
[----:B------:R-:W-:Y:S04]  /*1f70*/  LDS R54, [R54+0x1000] ;  /* 0x0010000036367984 */ /* 0x000fe80000000800 */
[----:B------:R-:W1:Y:S01]  /*1f80*/  LDS R55, [R55+0x1000] ;  /* 0x0010000037377984 */ /* 0x000e620000000800 */
[----:B------:R-:W-:Y:S01]  /*1f90*/  BAR.SYNC.DEFER_BLOCKING 0x0 ;  /* 0x0000000000007b1d */ /* 0x000fe20000010000 */
[----:B0-----:R-:W-:-:S02]  /*1fa0*/  F2FP.BF16.F32.PACK_AB R48, R57, R56 ;  /* 0x000000383930723e */ /* 0x001fc400000010ff */
[----:B------:R-:W-:Y:S02]  /*1fb0*/  F2FP.BF16.F32.PACK_AB R49, R63, R62 ;  /* 0x0000003e3f31723e */ /* 0x000fe400000010ff */
[----:B------:R-:W-:Y:S02]  /*1fc0*/  F2FP.BF16.F32.PACK_AB R50, R65, R64 ;  /* 0x000000404132723e */ /* 0x000fe400000010ff */
[----:B------:R-:W-:Y:S01]  /*1fd0*/  F2FP.BF16.F32.PACK_AB R51, R67, R66 ;  /* 0x000000424333723e */ /* 0x000fe200000010ff */
[----:B-1----:R-:W-:-:S04]  /*1fe0*/  FADD R24, -R61, R78 ;  /* 0x0000004e3d187221 */ /* 0x002fc80000000100 */
[----:B------:R-:W-:Y:S01]  /*1ff0*/  FMUL R56, R24, 1.4426950216293334961 ;  /* 0x3fb8aa3b18387820 */ /* 0x000fe20000400000 */
[----:B------:R-:W-:-:S04]  /*2000*/  FADD R24, -R60, R77 ;  /* 0x0000004d3c187221 */ /* 0x000fc80000000100 */
[----:B------:R-:W-:Y:S01]  /*2010*/  FMUL R57, R24, 1.4426950216293334961 ;  /* 0x3fb8aa3b18397820 */ /* 0x000fe20000400000 */
[----:B------:R-:W0:Y:S08]  /*2020*/  MUFU.EX2 R56, R56 ;  /* 0x0000003800387308 */ /* 0x000e300000000800 */
[----:B------:R-:W1:Y:S01]  /*2030*/  MUFU.EX2 R57, R57 ;  /* 0x0000003900397308 */ /* 0x000e620000000800 */
[----:B------:R-:W-:Y:S01]  /*2040*/  UIADD3 UR4, UP0, UPT, UR4, 0x10, URZ ;  /* 0x0000001004047890 */ /* 0x000fe2000ff1e0ff */
[C---:B0-----:R-:W-:Y:S01]  /*2050*/  FMUL R32, R56.reuse, R32 ;  /* 0x0000002038207220 */ /* 0x041fe20000400000 */
[C---:B------:R-:W-:Y:S01]  /*2060*/  FMUL R33, R56.reuse, R33 ;  /* 0x0000002138217220 */ /* 0x040fe20000400000 */
[C---:B------:R-:W-:Y:S01]  /*2070*/  FMUL R44, R56.reuse, R44 ;  /* 0x0000002c382c7220 */ /* 0x040fe20000400000 */
[----:B------:R-:W-:Y:S01]  /*2080*/  FMUL R45, R56, R45 ;  /* 0x0000002d382d7220 */ /* 0x000fe20000400000 */
[C---:B-1----:R-:W-:Y:S01]  /*2090*/  FMUL R34, R57.reuse, R34 ;  /* 0x0000002239227220 */ /* 0x042fe20000400000 */
[C---:B------:R-:W-:Y:S01]  /*20a0*/  FMUL R35, R57.reuse, R35 ;  /* 0x0000002339237220 */ /* 0x040fe20000400000 */
[C---:B------:R-:W-:Y:S01]  /*20b0*/  FMUL R46, R57.reuse, R46 ;  /* 0x0000002e392e7220 */ /* 0x040fe20000400000 */
[----:B------:R-:W-:Y:S01]  /*20c0*/  FMUL R47, R57, R47 ;  /* 0x0000002f392f7220 */ /* 0x000fe20000400000 */
[----:B------:R-:W-:Y:S01]  /*20d0*/  UIADD3.X UR5, UPT, UPT, URZ, UR5, URZ, UP0, !UPT ;  /* 0x00000005ff057290 */ /* 0x000fe200087fe4ff */
[----:B------:R-:W-:Y:S01]  /*20e0*/  ISETP.LE.U32.AND P2, PT, R6, UR4, PT ;  /* 0x0000000406007c0c */ /* 0x000fe2000bf43070 */
[----:B------:R-:W-:-:S02]  /*20f0*/  FFMA2 R114, R114.F32x2.HI_LO, R56.F32x2.HI_LO, R54.F32x2.HI_LO ;  /* 0x0000003872727249 */ /* 0x000fc40000000036 */
[----:B------:R-:W-:Y:S02]  /*2100*/  IMAD.MOV.U32 R78, RZ, RZ, R61 ;  /* 0x000000ffff4e7224 */ /* 0x000fe400078e003d */
[----:B------:R-:W-:Y:S01]  /*2110*/  IMAD.MOV.U32 R77, RZ, RZ, R60 ;  /* 0x000000ffff4d7224 */ /* 0x000fe200078e003c */
[----:B--2---:R-:W-:Y:S04]  /*2120*/  STS.U16 [R72+UR6+0x1000], R79 ;  /* 0x0010004f48007988 */ /* 0x004fe80008000406 */
[----:B---3--:R-:W-:Y:S04]  /*2130*/  STS.U16 [R72+UR6+0x1100], R117 ;  /* 0x0011007548007988 */ /* 0x008fe80008000406 */
[----:B----4-:R-:W-:Y:S04]  /*2140*/  STS.U16 [R72+UR6+0x1200], R29 ;  /* 0x0012001d48007988 */ /* 0x010fe80008000406 */
[----:B-----5:R-:W-:Y:S04]  /*2150*/  STS.U16 [R72+UR6+0x1300], R31 ;  /* 0x0013001f48007988 */ /* 0x020fe80008000406 */
[----:B------:R-:W-:Y:S04]  /*2160*/  STS.U16 [R72+UR6+0x1400], R27 ;  /* 0x0014001b48007988 */ /* 0x000fe80008000406 */
[----:B------:R-:W-:Y:S04]  /*2170*/  STS.U16 [R72+UR6+0x1500], R25 ;  /* 0x0015001948007988 */ /* 0x000fe80008000406 */
[----:B------:R-:W-:Y:S04]  /*2180*/  STS.U16 [R72+UR6+0x1600], R119 ;  /* 0x0016007748007988 */ /* 0x000fe80008000406 */
[----:B------:R-:W-:Y:S04]  /*2190*/  STS.U16 [R72+UR6+0x1700], R121 ;  /* 0x0017007948007988 */ /* 0x000fe80008000406 */
[----:B------:R0:W-:Y:S01]  /*21a0*/  STSM.16.M88.4 [R12+0x1800], R48 ;  /* 0x001800300c007844 */ /* 0x0001e20000000200 */
[----:B------:R-:W-:Y:S01]  /*21b0*/  BAR.SYNC.DEFER_BLOCKING 0x0 ;  /* 0x0000000000007b1d */ /* 0x000fe20000010000 */
[----:B0-----:R-:W-:Y:S01]  /*21c0*/  FADD R48, -R59, R76 ;  /* 0x0000004c3b307221 */ /* 0x001fe20000000100 */
[----:B------:R-:W-:-:S04]  /*21d0*/  FADD R49, -R58, R75 ;  /* 0x0000004b3a317221 */ /* 0x000fc80000000100 */
[----:B------:R-:W-:Y:S04]  /*21e0*/  LDSM.16.M88.4 R28, [R70+UR6+0x1800] ;  /* 0x00180006461c783b */ /* 0x000fe80008000200 */
[----:B------:R-:W0:Y:S04]  /*21f0*/  LDSM.16.M88.4 R20, [R14+0x1000] ;  /* 0x001000000e14783b */ /* 0x000e280000000200 */
[----:B------:R-:W1:Y:S01]  /*2200*/  LDSM.16.M88.4 R24, [R70+UR6+0x1a00] ;  /* 0x001a00064618783b */ /* 0x000e620008000200 */
[----:B------:R-:W-:Y:S01]  /*2210*/  FMUL R48, R48, 1.4426950216293334961 ;  /* 0x3fb8aa3b30307820 */ /* 0x000fe20000400000 */
[----:B------:R-:W-:-:S05]  /*2220*/  FMUL R49, R49, 1.4426950216293334961 ;  /* 0x3fb8aa3b31317820 */ /* 0x000fca0000400000 */
[----:B------:R-:W2:Y:S08]  /*2230*/  MUFU.EX2 R48, R48 ;  /* 0x0000003000307308 */ /* 0x000eb00000000800 */
[----:B------:R-:W3:Y:S01]  /*2240*/  MUFU.EX2 R49, R49 ;  /* 0x0000003100317308 */ /* 0x000ee20000000800 */
[C---:B--2---:R-:W-:Y:S01]  /*2250*/  FMUL R36, R48.reuse, R36 ;  /* 0x0000002430247220 */ /* 0x044fe20000400000 */
[----:B------:R-:W-:Y:S01]  /*2260*/  FMUL R37, R48, R37 ;  /* 0x0000002530257220 */ /* 0x000fe20000400000 */
[C---:B---3--:R-:W-:Y:S01]  /*2270*/  FMUL R38, R49.reuse, R38 ;  /* 0x0000002631267220 */ /* 0x048fe20000400000 */
[----:B------:R-:W-:Y:S01]  /*2280*/  FMUL R39, R49, R39 ;  /* 0x0000002731277220 */ /* 0x000fe20000400000 */
[C---:B0-----:R-:W-:Y:S08]  /*2290*/  HMMA.16816.F32.BF16 R32, R28.reuse, R20, R32 ;  /* 0x000000141c20723c */ /* 0x041ff00000041820 */
[----:B------:R-:W-:Y:S01]  /*22a0*/  HMMA.16816.F32.BF16 R44, R28, R22, R44 ;  /* 0x000000161c2c723c */ /* 0x000fe2000004182c */
[----:B------:R-:W0:Y:S08]  /*22b0*/  LDC R29, c[0x0][0x3d4] ;  /* 0x0000f500ff1d7b82 */ /* 0x000e300000000800 */
[----:B------:R-:W2:Y:S01]  /*22c0*/  LDC R28, c[0x0][0x3c4] ;  /* 0x0000f100ff1c7b82 */ /* 0x000ea20000000800 */
[----:B-1----:R-:W-:Y:S01]  /*22d0*/  HMMA.16816.F32.BF16 R36, R24, R20, R36 ;  /* 0x000000141824723c */ /* 0x002fe20000041824 */
[----:B------:R-:W-:-:S05]  /*22e0*/  IMAD.U32 R20, RZ, RZ, UR5 ;  /* 0x00000005ff147e24 */ /* 0x000fca000f8e00ff */
[----:B------:R-:W-:Y:S01]  /*22f0*/  ISETP.GE.U32.AND.EX P2, PT, R20, RZ, PT, P2 ;  /* 0x000000ff1400720c */ /* 0x000fe20003f46120 */
[C---:B------:R-:W-:Y:S01]  /*2300*/  FMUL R40, R48.reuse, R40 ;  /* 0x0000002830287220 */ /* 0x040fe20000400000 */
[----:B------:R-:W-:Y:S01]  /*2310*/  FMUL R41, R48, R41 ;  /* 0x0000002930297220 */ /* 0x000fe20000400000 */
[C---:B------:R-:W-:Y:S01]  /*2320*/  FMUL R42, R49.reuse, R42 ;  /* 0x0000002a312a7220 */ /* 0x040fe20000400000 */
[----:B------:R-:W-:Y:S01]  /*2330*/  FMUL R43, R49, R43 ;  /* 0x0000002b312b7220 */ /* 0x000fe20000400000 */
[----:B------:R-:W-:Y:S02]  /*2340*/  FFMA2 R112, R112.F32x2.HI_LO, R48.F32x2.HI_LO, R52.F32x2.HI_LO ;  /* 0x0000003070707249 */ /* 0x000fe40000000034 */
[----:B------:R-:W-:Y:S02]  /*2350*/  IMAD.MOV.U32 R76, RZ, RZ, R59 ;  /* 0x000000ffff4c7224 */ /* 0x000fe400078e003b */
[----:B------:R-:W-:Y:S02]  /*2360*/  IMAD.MOV.U32 R75, RZ, RZ, R58 ;  /* 0x000000ffff4b7224 */ /* 0x000fe400078e003a */
[----:B------:R-:W-:Y:S01]  /*2370*/  HMMA.16816.F32.BF16 R40, R24, R22, R40 ;  /* 0x000000161828723c */ /* 0x000fe20000041828 */
[----:B0-----:R-:W-:Y:S01]  /*2380*/  LEA R68, R29, R68, 0x4 ;  /* 0x000000441d447211 */ /* 0x001fe200078e20ff */
[----:B--2---:R-:W-:Y:S01]  /*2390*/  IMAD R19, R28, 0x10, R19 ;  /* 0x000000101c137824 */ /* 0x004fe200078e0213 */
[----:B------:R-:W-:Y:S02]  /*23a0*/  NOP ;  /* 0x0000000000007918 */ /* 0x000fe40000000000 */
[----:B------:R-:W-:-:S15]  /*23b0*/  @!P2 BRA `(.L_x_1) ;  /* 0xffffffec00a8a947 */ /* 0x000fde000383ffff */
.L_x_0:
[C---:B------:R-:W-:Y:S01]  /*23c0*/  FSETP.GT.AND P3, PT, |R115|.reuse, 8.50705917302346158658e+37, PT ;  /* 0x7e8000007300780b */ /* 0x040fe20003f64200 */
[C---:B------:R-:W-:Y:S01]  /*23d0*/  FMUL R6, R115.reuse, 8388608 ;  /* 0x4b00000073067820 */ /* 0x040fe20000400000 */
[C---:B------:R-:W-:Y:S01]  /*23e0*/  FSETP.GEU.AND P4, PT, |R115|.reuse, 1.175494350822287508e-38, PT ;  /* 0x008000007300780b */ /* 0x040fe20003f8e200 */
[----:B------:R-:W-:Y:S01]  /*23f0*/  IMAD.MOV.U32 R25, RZ, RZ, R36 ;  /* 0x000000ffff197224 */ /* 0x000fe200078e0024 */
[----:B------:R-:W-:Y:S01]  /*2400*/  FSETP.GEU.AND P6, PT, R115, 1.175494350822287508e-38, PT ;  /* 0x008000007300780b */ /* 0x000fe20003fce000 */
[----:B------:R-:W-:Y:S01]  /*2410*/  IMAD.MOV.U32 R17, RZ, RZ, R32 ;  /* 0x000000ffff117224 */ /* 0x000fe200078e0020 */
[----:B------:R-:W-:Y:S01]  /*2420*/  SHF.R.U32.HI R5, RZ, 0x1, R0 ;  /* 0x00000001ff057819 */ /* 0x000fe20000011600 */
[----:B------:R-:W-:Y:S01]  /*2430*/  IMAD.MOV.U32 R15, RZ, RZ, R38 ;  /* 0x000000ffff0f7224 */ /* 0x000fe200078e0026 */
[----:B------:R-:W-:Y:S01]  /*2440*/  FSEL R6, R6, R115, !P6 ;  /* 0x0000007306067208 */ /* 0x000fe20007000000 */
[----:B------:R-:W-:Y:S01]  /*2450*/  BAR.SYNC.DEFER_BLOCKING 0x0 ;  /* 0x0000000000007b1d */ /* 0x000fe20000010000 */
[----:B------:R-:W-:-:S02]  /*2460*/  LOP3.LUT R7, R5, 0xc, RZ, 0xc0, !PT ;  /* 0x0000000c05077812 */ /* 0x000fc400078ec0ff */
[----:B------:R-:W-:Y:S01]  /*2470*/  LEA R2, R2, UR6, 0x4 ;  /* 0x0000000602027c11 */ /* 0x000fe2000f8e20ff */
[----:B------:R-:W-:Y:S01]  /*2480*/  @P3 FMUL R115, R115, 0.25 ;  /* 0x3e80000073733820 */ /* 0x000fe20000400000 */
[----:B------:R-:W-:Y:S01]  /*2490*/  MOV R8, R34 ;  /* 0x0000002200087202 */ /* 0x000fe20000000f00 */
[----:B------:R-:W-:Y:S01]  /*24a0*/  @P3 FMUL R47, R47, 0.25 ;  /* 0x3e8000002f2f3820 */ /* 0x000fe20000400000 */
[C---:B------:R-:W-:Y:S01]  /*24b0*/  FSETP.GEU.AND P0, PT, R114.reuse, 1.175494350822287508e-38, PT ;  /* 0x008000007200780b */ /* 0x040fe20003f0e000 */
[----:B------:R-:W-:Y:S01]  /*24c0*/  @!P4 FMUL R115, R115, 16777216 ;  /* 0x4b8000007373c820 */ /* 0x000fe20000400000 */
[----:B------:R-:W-:Y:S02]  /*24d0*/  IMAD.IADD R2, R7, 0x1, R2 ;  /* 0x0000000107027824 */ /* 0x000fe400078e0202 */
[C---:B------:R-:W-:Y:S01]  /*24e0*/  FMUL R7, R114.reuse, 8388608 ;  /* 0x4b00000072077820 */ /* 0x040fe20000400000 */
[----:B------:R-:W-:Y:S01]  /*24f0*/  FSETP.GT.AND P2, PT, |R114|, 8.50705917302346158658e+37, PT ;  /* 0x7e8000007200780b */ /* 0x000fe20003f44200 */
[----:B------:R-:W0:Y:S01]  /*2500*/  MUFU.RCP R5, R115 ;  /* 0x0000007300057308 */ /* 0x000e220000001000 */
[----:B------:R-:W-:Y:S01]  /*2510*/  @P3 FMUL R8, R8, 0.25 ;  /* 0x3e80000008083820 */ /* 0x000fe20000400000 */
[----:B------:R-:W-:Y:S01]  /*2520*/  FSETP.GEU.AND P1, PT, |R114|, 1.175494350822287508e-38, PT ;  /* 0x008000007200780b */ /* 0x000fe20003f2e200 */
[----:B------:R-:W-:Y:S01]  /*2530*/  @P3 FMUL R46, R46, 0.25 ;  /* 0x3e8000002e2e3820 */ /* 0x000fe20000400000 */
[----:B------:R-:W-:Y:S01]  /*2540*/  FSEL R7, R7, R114, !P0 ;  /* 0x0000007207077208 */ /* 0x000fe20004000000 */
[----:B------:R-:W-:Y:S01]  /*2550*/  @!P4 FMUL R8, R8, 16777216 ;  /* 0x4b8000000808c820 */ /* 0x000fe20000400000 */
[----:B------:R-:W-:Y:S01]  /*2560*/  FSEL R9, RZ, -23, P0 ;  /* 0xc1b80000ff097808 */ /* 0x000fe20000000000 */
[----:B------:R-:W-:Y:S01]  /*2570*/  @P3 FMUL R35, R35, 0.25 ;  /* 0x3e80000023233820 */ /* 0x000fe20000400000 */
[----:B------:R-:W-:Y:S01]  /*2580*/  FSETP.GT.AND P0, PT, |R112|, 8.50705917302346158658e+37, PT ;  /* 0x7e8000007000780b */ /* 0x000fe20003f04200 */
[----:B------:R-:W-:Y:S01]  /*2590*/  @!P4 FMUL R47, R47, 16777216 ;  /* 0x4b8000002f2fc820 */ /* 0x000fe20000400000 */
[----:B------:R-:W-:Y:S01]  /*25a0*/  FSEL R10, RZ, -23, P6 ;  /* 0xc1b80000ff0a7808 */ /* 0x000fe20003000000 */
[----:B------:R-:W-:Y:S01]  /*25b0*/  @!P4 FMUL R46, R46, 16777216 ;  /* 0x4b8000002e2ec820 */ /* 0x000fe20000400000 */
[----:B------:R-:W-:Y:S01]  /*25c0*/  @P2 FMUL R114, R114, 0.25 ;  /* 0x3e80000072722820 */ /* 0x000fe20000400000 */
[----:B------:R-:W-:Y:S01]  /*25d0*/  FSETP.GT.AND P6, PT, |R113|, 8.50705917302346158658e+37, PT ;  /* 0x7e8000007100780b */ /* 0x000fe20003fc4200 */
[----:B------:R-:W-:Y:S01]  /*25e0*/  @P2 FMUL R45, R45, 0.25 ;  /* 0x3e8000002d2d2820 */ /* 0x000fe20000400000 */
[----:B------:R-:W-:Y:S01]  /*25f0*/  @P2 FMUL R44, R44, 0.25 ;  /* 0x3e8000002c2c2820 */ /* 0x000fe20000400000 */
[----:B------:R-:W-:Y:S01]  /*2600*/  @!P1 FMUL R114, R114, 16777216 ;  /* 0x4b80000072729820 */ /* 0x000fe20000400000 */
[----:B0-----:R-:W-:Y:S01]  /*2610*/  FMUL R36, R5, R8 ;  /* 0x0000000805247220 */ /* 0x001fe20000400000 */
[----:B------:R-:W-:-:S02]  /*2620*/  VIADD R8, R7, 0xc0cafb0d ;  /* 0xc0cafb0d07087836 */ /* 0x000fc40000000000 */
[----:B------:R-:W-:Y:S01]  /*2630*/  @P2 FMUL R33, R33, 0.25 ;  /* 0x3e80000021212820 */ /* 0x000fe20000400000 */
[----:B------:R-:W-:Y:S01]  /*2640*/  @P2 FMUL R17, R17, 0.25 ;  /* 0x3e80000011112820 */ /* 0x000fe20000400000 */
[----:B------:R-:W-:Y:S01]  /*2650*/  @!P4 FMUL R35, R35, 16777216 ;  /* 0x4b8000002323c820 */ /* 0x000fe20000400000 */
[----:B-1----:R-:W0:Y:S01]  /*2660*/  MUFU.RCP R14, R114 ;  /* 0x00000072000e7308 */ /* 0x002e220000001000 */
[----:B------:R-:W-:Y:S01]  /*2670*/  LOP3.LUT R12, R8, 0xff800000, RZ, 0xc0, !PT ;  /* 0xff800000080c7812 */ /* 0x000fe200078ec0ff */
[----:B------:R-:W-:Y:S01]  /*2680*/  @!P1 FMUL R45, R45, 16777216 ;  /* 0x4b8000002d2d9820 */ /* 0x000fe20000400000 */
[----:B------:R-:W-:Y:S01]  /*2690*/  FSETP.GEU.AND P2, PT, |R112|, 1.175494350822287508e-38, PT ;  /* 0x008000007000780b */ /* 0x000fe20003f4e200 */
[----:B------:R-:W-:Y:S01]  /*26a0*/  @!P1 FMUL R44, R44, 16777216 ;  /* 0x4b8000002c2c9820 */ /* 0x000fe20000400000 */
[----:B------:R-:W-:Y:S01]  /*26b0*/  I2FP.F32.S32 R8, R12 ;  /* 0x0000000c00087245 */ /* 0x000fe20000201400 */
[----:B------:R-:W-:Y:S01]  /*26c0*/  @!P1 FMUL R33, R33, 16777216 ;  /* 0x4b80000021219820 */ /* 0x000fe20000400000 */
[----:B------:R-:W-:Y:S01]  /*26d0*/  FSETP.GEU.AND P4, PT, |R113|, 1.175494350822287508e-38, PT ;  /* 0x008000007100780b */ /* 0x000fe20003f8e200 */
[----:B------:R-:W-:Y:S01]  /*26e0*/  @!P1 FMUL R17, R17, 16777216 ;  /* 0x4b80000011119820 */ /* 0x000fe20000400000 */
[C---:B------:R-:W-:Y:S01]  /*26f0*/  FMUL R27, R5.reuse, R47 ;  /* 0x0000002f051b7220 */ /* 0x040fe20000400000 */
[----:B------:R-:W-:Y:S01]  /*2700*/  FFMA.FTZ R9, R8, 1.1920928955078125e-07, R9 ;  /* 0x3400000008097823 */ /* 0x000fe20000010009 */
[C---:B------:R-:W-:Y:S01]  /*2710*/  FMUL R8, R112.reuse, 8388608 ;  /* 0x4b00000070087820 */ /* 0x040fe20000400000 */
[C---:B------:R-:W-:Y:S01]  /*2720*/  FMUL R29, R5.reuse, R46 ;  /* 0x0000002e051d7220 */ /* 0x040fe20000400000 */
[----:B------:R-:W-:Y:S01]  /*2730*/  FMUL R34, R5, R35 ;  /* 0x0000002305227220 */ /* 0x000fe20000400000 */
[----:B------:R-:W-:Y:S01]  /*2740*/  FSETP.GEU.AND P1, PT, R112, 1.175494350822287508e-38, PT ;  /* 0x008000007000780b */ /* 0x000fe20003f2e000 */
[C---:B------:R-:W-:Y:S01]  /*2750*/  FMUL R5, R113.reuse, 8388608 ;  /* 0x4b00000071057820 */ /* 0x040fe20000400000 */
[----:B------:R-:W-:Y:S01]  /*2760*/  FSETP.GEU.AND P3, PT, R113, 1.175494350822287508e-38, PT ;  /* 0x008000007100780b */ /* 0x000fe20003f6e000 */
[----:B0-----:R-:W-:Y:S01]  /*2770*/  FMUL R38, R14, R33 ;  /* 0x000000210e267220 */ /* 0x001fe20000400000 */
[----:B------:R-:W-:Y:S01]  /*2780*/  FSEL R8, R8, R112, !P1 ;  /* 0x0000007008087208 */ /* 0x000fe20004800000 */
[----:B------:R-:W-:Y:S01]  /*2790*/  @P0 FMUL R112, R112, 0.25 ;  /* 0x3e80000070700820 */ /* 0x000fe20000400000 */
[----:B------:R-:W-:Y:S01]  /*27a0*/  FSEL R5, R5, R113, !P3 ;  /* 0x0000007105057208 */ /* 0x000fe20005800000 */
[----:B------:R-:W-:Y:S01]  /*27b0*/  @P6 FMUL R113, R113, 0.25 ;  /* 0x3e80000071716820 */ /* 0x000fe20000400000 */
[----:B------:R-:W-:Y:S01]  /*27c0*/  FMUL R31, R14, R45 ;  /* 0x0000002d0e1f7220 */ /* 0x000fe20000400000 */
[----:B------:R-:W-:Y:S01]  /*27d0*/  @!P2 FMUL R112, R112, 16777216 ;  /* 0x4b8000007070a820 */ /* 0x000fe20000400000 */
[C---:B------:R-:W-:Y:S01]  /*27e0*/  FMUL R32, R14.reuse, R44 ;  /* 0x0000002c0e207220 */ /* 0x040fe20000400000 */
[----:B------:R-:W-:Y:S01]  /*27f0*/  @!P4 FMUL R113, R113, 16777216 ;  /* 0x4b8000007171c820 */ /* 0x000fe20000400000 */
[----:B------:R-:W-:Y:S01]  /*2800*/  FMUL R33, R14, R17 ;  /* 0x000000110e217220 */ /* 0x000fe20000400000 */
[----:B------:R-:W0:Y:S01]  /*2810*/  MUFU.RCP R22, R112 ;  /* 0x0000007000167308 */ /* 0x000e220000001000 */
[----:B------:R-:W-:Y:S01]  /*2820*/  @P0 FMUL R40, R40, 0.25 ;  /* 0x3e80000028280820 */ /* 0x000fe20000400000 */
[----:B------:R-:W-:Y:S01]  /*2830*/  @P6 FMUL R43, R43, 0.25 ;  /* 0x3e8000002b2b6820 */ /* 0x000fe20000400000 */
[----:B------:R-:W-:Y:S01]  /*2840*/  @P6 FMUL R42, R42, 0.25 ;  /* 0x3e8000002a2a6820 */ /* 0x000fe20000400000 */
[----:B------:R-:W-:Y:S01]  /*2850*/  @P6 FMUL R39, R39, 0.25 ;  /* 0x3e80000027276820 */ /* 0x000fe20000400000 */
[----:B------:R-:W-:Y:S01]  /*2860*/  @P6 FMUL R15, R15, 0.25 ;  /* 0x3e8000000f0f6820 */ /* 0x000fe20000400000 */
[----:B------:R-:W-:Y:S01]  /*2870*/  @!P2 FMUL R40, R40, 16777216 ;  /* 0x4b8000002828a820 */ /* 0x000fe20000400000 */
[----:B------:R-:W-:Y:S01]  /*2880*/  VIADD R11, R6, 0xc0cafb0d ;  /* 0xc0cafb0d060b7836 */ /* 0x000fe20000000000 */
[----:B------:R-:W1:Y:S01]  /*2890*/  MUFU.RCP R14, R113 ;  /* 0x00000071000e7308 */ /* 0x000e620000001000 */
[----:B------:R-:W-:Y:S01]  /*28a0*/  @!P4 FMUL R43, R43, 16777216 ;  /* 0x4b8000002b2bc820 */ /* 0x000fe20000400000 */
[----:B------:R-:W-:Y:S01]  /*28b0*/  @!P4 FMUL R42, R42, 16777216 ;  /* 0x4b8000002a2ac820 */ /* 0x000fe20000400000 */
[----:B------:R-:W-:Y:S01]  /*28c0*/  @!P4 FMUL R39, R39, 16777216 ;  /* 0x4b8000002727c820 */ /* 0x000fe20000400000 */
[----:B------:R-:W-:Y:S01]  /*28d0*/  @!P4 FMUL R15, R15, 16777216 ;  /* 0x4b8000000f0fc820 */ /* 0x000fe20000400000 */
[----:B------:R-:W-:Y:S01]  /*28e0*/  LOP3.LUT R13, R11, 0xff800000, RZ, 0xc0, !PT ;  /* 0xff8000000b0d7812 */ /* 0x000fe200078ec0ff */
[----:B------:R-:W-:Y:S01]  /*28f0*/  @P0 FMUL R25, R25, 0.25 ;  /* 0x3e80000019190820 */ /* 0x000fe20000400000 */
[----:B------:R-:W-:Y:S01]  /*2900*/  IADD3 R16, PT, PT, R5, -0x3f3504f3, RZ ;  /* 0xc0cafb0d05107810 */ /* 0x000fe20007ffe0ff */
[----:B------:R-:W-:Y:S01]  /*2910*/  @P0 FMUL R41, R41, 0.25 ;  /* 0x3e80000029290820 */ /* 0x000fe20000400000 */
[----:B0-----:R-:W-:Y:S01]  /*2920*/  FMUL R24, R22, R40 ;  /* 0x0000002816187220 */ /* 0x001fe20000400000 */
[----:B------:R-:W-:Y:S01]  /*2930*/  I2FP.F32.S32 R11, R13 ;  /* 0x0000000d000b7245 */ /* 0x000fe20000201400 */
[----:B------:R-:W0:Y:S01]  /*2940*/  LDC R40, c[0x0][0x3e8] ;  /* 0x0000fa00ff287b82 */ /* 0x000e220000000800 */
[----:B------:R-:W-:Y:S01]  /*2950*/  @P0 FMUL R37, R37, 0.25 ;  /* 0x3e80000025250820 */ /* 0x000fe20000400000 */
[----:B------:R-:W-:Y:S01]  /*2960*/  @!P2 FMUL R25, R25, 16777216 ;  /* 0x4b8000001919a820 */ /* 0x000fe20000400000 */
[----:B------:R-:W-:Y:S01]  /*2970*/  LOP3.LUT R18, R16, 0xff800000, RZ, 0xc0, !PT ;  /* 0xff80000010127812 */ /* 0x000fe200078ec0ff */
[----:B------:R-:W-:Y:S01]  /*2980*/  @!P2 FMUL R41, R41, 16777216 ;  /* 0x4b8000002929a820 */ /* 0x000fe20000400000 */
[----:B------:R-:W-:Y:S01]  /*2990*/  @!P2 FMUL R37, R37, 16777216 ;  /* 0x4b8000002525a820 */ /* 0x000fe20000400000 */
[C---:B-1----:R-:W-:Y:S01]  /*29a0*/  FMUL R19, R14.reuse, R43 ;  /* 0x0000002b0e137220 */ /* 0x042fe20000400000 */
[C---:B------:R-:W-:Y:S01]  /*29b0*/  FMUL R21, R14.reuse, R42 ;  /* 0x0000002a0e157220 */ /* 0x040fe20000400000 */
[C---:B------:R-:W-:Y:S01]  /*29c0*/  FMUL R26, R14.reuse, R39 ;  /* 0x000000270e1a7220 */ /* 0x040fe20000400000 */
[----:B------:R-:W-:Y:S01]  /*29d0*/  FMUL R28, R14, R15 ;  /* 0x0000000f0e1c7220 */ /* 0x000fe20000400000 */
[----:B------:R-:W-:-:S02]  /*29e0*/  VIADD R14, R8, 0xc0cafb0d ;  /* 0xc0cafb0d080e7836 */ /* 0x000fc40000000000 */
[C---:B------:R-:W-:Y:S01]  /*29f0*/  FMUL R25, R22.reuse, R25 ;  /* 0x0000001916197220 */ /* 0x040fe20000400000 */
[----:B------:R-:W-:Y:S01]  /*2a00*/  FFMA.FTZ R10, R11, 1.1920928955078125e-07, R10 ;  /* 0x340000000b0a7823 */ /* 0x000fe2000001000a */
[----:B------:R-:W-:Y:S01]  /*2a10*/  FSEL R11, RZ, -23, P1 ;  /* 0xc1b80000ff0b7808 */ /* 0x000fe20000800000 */
[----:B------:R-:W-:Y:S01]  /*2a20*/  FMUL R23, R22, R41 ;  /* 0x0000002916177220 */ /* 0x000fe20000400000 */
[----:B------:R-:W-:Y:S01]  /*2a30*/  LOP3.LUT R15, R14, 0xff800000, RZ, 0xc0, !PT ;  /* 0xff8000000e0f7812 */ /* 0x000fe200078ec0ff */
[----:B------:R-:W-:Y:S01]  /*2a40*/  FMUL R30, R22, R37 ;  /* 0x00000025161e7220 */ /* 0x000fe20000400000 */
[----:B------:R-:W-:Y:S01]  /*2a50*/  FSEL R17, RZ, -23, P3 ;  /* 0xc1b80000ff117808 */ /* 0x000fe20001800000 */
[----:B------:R-:W-:Y:S01]  /*2a60*/  IMAD.IADD R13, R6, 0x1, -R13 ;  /* 0x00000001060d7824 */ /* 0x000fe200078e0a0d */
[----:B------:R-:W-:Y:S01]  /*2a70*/  I2FP.F32.S32 R14, R15 ;  /* 0x0000000f000e7245 */ /* 0x000fe20000201400 */
[----:B------:R-:W-:Y:S01]  /*2a80*/  IMAD.IADD R12, R7, 0x1, -R12 ;  /* 0x00000001070c7824 */ /* 0x000fe200078e0a0c */
[----:B------:R-:W-:Y:S01]  /*2a90*/  I2FP.F32.S32 R20, R18 ;  /* 0x0000001200147245 */ /* 0x000fe20000201400 */
[----:B------:R-:W-:Y:S01]  /*2aa0*/  IMAD.MOV.U32 R22, RZ, RZ, 0x3dc6b27f ;  /* 0x3dc6b27fff167424 */ /* 0x000fe200078e00ff */
[----:B------:R-:W-:Y:S01]  /*2ab0*/  F2FP.BF16.F32.PACK_AB R32, R32, R33 ;  /* 0x000000212020723e */ /* 0x000fe200000010ff */
[----:B------:R-:W-:Y:S01]  /*2ac0*/  FFMA.FTZ R16, R14, 1.1920928955078125e-07, R11 ;  /* 0x340000000e107823 */ /* 0x000fe2000001000b */
[----:B------:R-:W-:Y:S01]  /*2ad0*/  F2FP.BF16.F32.PACK_AB R38, R31, R38 ;  /* 0x000000261f26723e */ /* 0x000fe200000010ff */
[----:B------:R-:W-:Y:S01]  /*2ae0*/  FFMA.FTZ R17, R20, 1.1920928955078125e-07, R17 ;  /* 0x3400000014117823 */ /* 0x000fe20000010011 */
[----:B------:R-:W-:Y:S01]  /*2af0*/  F2FP.BF16.F32.PACK_AB R24, R24, R25 ;  /* 0x000000191818723e */ /* 0x000fe200000010ff */
[----:B------:R-:W-:Y:S01]  /*2b00*/  STS [R3+UR6], R32 ;  /* 0x0000002003007988 */ /* 0x000fe20008000806 */
[----:B------:R-:W-:Y:S01]  /*2b10*/  SHF.R.U32.HI R25, RZ, 0x5, R0 ;  /* 0x00000005ff197819 */ /* 0x000fe20000011600 */
[----:B------:R-:W-:Y:S01]  /*2b20*/  FADD R13, R13, -1 ;  /* 0xbf8000000d0d7421 */ /* 0x000fe20000000000 */
[----:B------:R-:W-:Y:S01]  /*2b30*/  F2FP.BF16.F32.PACK_AB R29, R29, R36 ;  /* 0x000000241d1d723e */ /* 0x000fe200000010ff */
[----:B------:R1:W-:Y:S01]  /*2b40*/  STS [R3+UR6+0x80], R38 ;  /* 0x0000802603007988 */ /* 0x0003e20008000806 */
[----:B------:R-:W-:Y:S01]  /*2b50*/  F2FP.BF16.F32.PACK_AB R27, R27, R34 ;  /* 0x000000221b1b723e */ /* 0x000fe200000010ff */
[----:B------:R-:W-:Y:S01]  /*2b60*/  IMAD.IADD R18, R5, 0x1, -R18 ;  /* 0x0000000105127824 */ /* 0x000fe200078e0a12 */
[----:B------:R-:W-:Y:S01]  /*2b70*/  F2FP.BF16.F32.PACK_AB R26, R19, R26 ;  /* 0x0000001a131a723e */ /* 0x000fe200000010ff */
[----:B------:R-:W-:Y:S01]  /*2b80*/  FADD R12, R12, -1 ;  /* 0xbf8000000c0c7421 */ /* 0x000fe20000000000 */
[----:B------:R-:W-:Y:S01]  /*2b90*/  LOP3.LUT R14, R3, 0x40, RZ, 0x3c, !PT ;  /* 0x00000040030e7812 */ /* 0x000fe200078e3cff */
[----:B------:R-:W-:Y:S01]  /*2ba0*/  IMAD.IADD R15, R8, 0x1, -R15 ;  /* 0x00000001080f7824 */ /* 0x000fe200078e0a0f */
[----:B------:R-:W-:Y:S01]  /*2bb0*/  F2FP.BF16.F32.PACK_AB R23, R23, R30 ;  /* 0x0000001e1717723e */ /* 0x000fe200000010ff */
[C---:B------:R-:W-:Y:S01]  /*2bc0*/  FFMA.FTZ R11, R12.reuse, R22, -0.16845393180847167969 ;  /* 0xbe2c7f300c0b7423 */ /* 0x040fe20000010016 */
[C---:B------:R-:W-:Y:S01]  /*2bd0*/  LOP3.LUT R19, R3.reuse, 0x4, RZ, 0x3c, !PT ;  /* 0x0000000403137812 */ /* 0x040fe200078e3cff */
[----:B------:R-:W-:Y:S01]  /*2be0*/  STS [R14+UR6+0x400], R29 ;  /* 0x0004001d0e007988 */ /* 0x000fe20008000806 */
[----:B------:R-:W-:Y:S01]  /*2bf0*/  LOP3.LUT R20, R3, 0x44, RZ, 0x3c, !PT ;  /* 0x0000004403147812 */ /* 0x000fe200078e3cff */
[C---:B------:R-:W-:Y:S01]  /*2c00*/  FFMA.FTZ R11, R12.reuse, R11, 0.1716887056827545166 ;  /* 0x3e2fcf2a0c0b7423 */ /* 0x040fe2000001000b */
[----:B-1----:R-:W-:Y:S01]  /*2c10*/  SGXT.U32 R3, R25, 0x2 ;  /* 0x000000021903781a */ /* 0x002fe20000000000 */
[----:B------:R1:W-:Y:S01]  /*2c20*/  STS [R14+UR6+0x480], R27 ;  /* 0x0004801b0e007988 */ /* 0x0003e20008000806 */
[----:B------:R-:W-:Y:S01]  /*2c30*/  F2FP.BF16.F32.PACK_AB R21, R21, R28 ;  /* 0x0000001c1515723e */ /* 0x000fe200000010ff */
[----:B------:R-:W-:Y:S01]  /*2c40*/  FADD R15, R15, -1 ;  /* 0xbf8000000f0f7421 */ /* 0x000fe20000000000 */
[C---:B------:R-:W-:Y:S01]  /*2c50*/  FFMA.FTZ R11, R12.reuse, R11, -0.17900948226451873779 ;  /* 0xbe374e430c0b7423 */ /* 0x040fe2000001000b */
[----:B------:R-:W-:Y:S01]  /*2c60*/  STS [R19+UR6+0x800], R24 ;  /* 0x0008001813007988 */ /* 0x000fe20008000806 */
[----:B------:R-:W-:Y:S01]  /*2c70*/  ISETP.GE.U32.AND P0, PT, R7, 0x7f800000, PT ;  /* 0x7f8000000700780c */ /* 0x000fe20003f06070 */
[----:B------:R-:W2:Y:S01]  /*2c80*/  LDCU.64 UR4, c[0x0][0x3e0] ;  /* 0x00007c00ff0477ac */ /* 0x000ea20008000a00 */
[----:B------:R-:W-:Y:S01]  /*2c90*/  FFMA.FTZ R11, R12, R11, 0.20512372255325317383 ;  /* 0x3e520bf40c0b7423 */ /* 0x000fe2000001000b */
[----:B------:R0:W-:Y:S01]  /*2ca0*/  STS [R19+UR6+0x880], R23 ;  /* 0x0008801713007988 */ /* 0x0001e20008000806 */
[----:B------:R-:W-:Y:S01]  /*2cb0*/  ISETP.GE.U32.AND P6, PT, R6, 0x7f800000, PT ;  /* 0x7f8000000600780c */ /* 0x000fe20003fc6070 */
[C---:B-1----:R-:W-:Y:S01]  /*2cc0*/  FFMA.FTZ R14, R13.reuse, R22, -0.16845393180847167969 ;  /* 0xbe2c7f300d0e7423 */ /* 0x042fe20000010016 */
[C---:B------:R-:W-:Y:S01]  /*2cd0*/  FFMA.FTZ R11, R12.reuse, R11, -0.24046532809734344482 ;  /* 0xbe763c8b0c0b7423 */ /* 0x040fe2000001000b */
[----:B------:R-:W-:Y:S01]  /*2ce0*/  STS [R20+UR6+0xc00], R21 ;  /* 0x000c001514007988 */ /* 0x000fe20008000806 */
[----:B------:R-:W1:Y:S01]  /*2cf0*/  LDC.64 R42, c[0x0][0x398] ;  /* 0x0000e600ff2a7b82 */ /* 0x000e620000000a00 */
[----:B------:R-:W-:Y:S01]  /*2d00*/  FFMA.FTZ R14, R13, R14, 0.1716887056827545166 ;  /* 0x3e2fcf2a0d0e7423 */ /* 0x000fe2000001000e */
[----:B------:R-:W-:Y:S01]  /*2d10*/  FFMA.FTZ R11, R12, R11, 0.28857114911079406738 ;  /* 0x3e93bf990c0b7423 */ /* 0x000fe2000001000b */
[----:B------:R3:W-:Y:S01]  /*2d20*/  STS [R20+UR6+0xc80], R26 ;  /* 0x000c801a14007988 */ /* 0x0007e20008000806 */
[----:B------:R-:W-:Y:S01]  /*2d30*/  ISETP.GE.U32.AND P3, PT, R8, 0x7f800000, PT ;  /* 0x7f8000000800780c */ /* 0x000fe20003f66070 */
[----:B0-----:R-:W-:-:S02]  /*2d40*/  IMAD R19, R3, R40, RZ ;  /* 0x0000002803137224 */ /* 0x001fc400078e02ff */
[----:B------:R-:W-:Y:S01]  /*2d50*/  FADD R3, R18, -1 ;  /* 0xbf80000012037421 */ /* 0x000fe20000000000 */
[----:B------:R-:W-:Y:S01]  /*2d60*/  FFMA.FTZ R14, R13, R14, -0.17900948226451873779 ;  /* 0xbe374e430d0e7423 */ /* 0x000fe2000001000e */
[----:B------:R-:W-:Y:S01]  /*2d70*/  FFMA.FTZ R18, R15, R22, -0.16845393180847167969 ;  /* 0xbe2c7f300f127423 */ /* 0x000fe20000010016 */
[C---:B------:R-:W-:Y:S01]  /*2d80*/  FFMA.FTZ R11, R12.reuse, R11, -0.36067417263984680176 ;  /* 0xbeb8aa490c0b7423 */ /* 0x040fe2000001000b */
[----:B------:R-:W-:Y:S01]  /*2d90*/  BAR.SYNC.DEFER_BLOCKING 0x0 ;  /* 0x0000000000007b1d */ /* 0x000fe20000010000 */
[----:B------:R-:W-:Y:S01]  /*2da0*/  FFMA.FTZ R14, R13, R14, 0.20512372255325317383 ;  /* 0x3e520bf40d0e7423 */ /* 0x000fe2000001000e */
[----:B------:R-:W-:Y:S01]  /*2db0*/  FFMA.FTZ R18, R15, R18, 0.1716887056827545166 ;  /* 0x3e2fcf2a0f127423 */ /* 0x000fe20000010012 */
[----:B---3--:R-:W-:Y:S01]  /*2dc0*/  FFMA.FTZ R20, R3, R22, -0.16845393180847167969 ;  /* 0xbe2c7f3003147423 */ /* 0x008fe20000010016 */
[C---:B------:R-:W-:Y:S01]  /*2dd0*/  FFMA.FTZ R11, R12.reuse, R11, 0.48089820146560668945 ;  /* 0x3ef6384a0c0b7423 */ /* 0x040fe2000001000b */
[----:B------:R-:W-:Y:S01]  /*2de0*/  FFMA.FTZ R14, R13, R14, -0.24046532809734344482 ;  /* 0xbe763c8b0d0e7423 */ /* 0x000fe2000001000e */
[----:B------:R-:W-:Y:S01]  /*2df0*/  FFMA.FTZ R18, R15, R18, -0.17900948226451873779 ;  /* 0xbe374e430f127423 */ /* 0x000fe20000010012 */
[----:B------:R-:W-:Y:S01]  /*2e00*/  FFMA.FTZ R20, R3, R20, 0.1716887056827545166 ;  /* 0x3e2fcf2a03147423 */ /* 0x000fe20000010014 */
[C---:B------:R-:W-:Y:S01]  /*2e10*/  FFMA.FTZ R11, R12.reuse, R11, -0.72134751081466674805 ;  /* 0xbf38aa3b0c0b7423 */ /* 0x040fe2000001000b */
[----:B------:R-:W-:Y:S01]  /*2e20*/  FFMA.FTZ R14, R13, R14, 0.28857114911079406738 ;  /* 0x3e93bf990d0e7423 */ /* 0x000fe2000001000e */
[----:B------:R-:W-:Y:S01]  /*2e30*/  FFMA.FTZ R18, R15, R18, 0.20512372255325317383 ;  /* 0x3e520bf40f127423 */ /* 0x000fe20000010012 */
[----:B------:R-:W-:Y:S01]  /*2e40*/  FFMA.FTZ R20, R3, R20, -0.17900948226451873779 ;  /* 0xbe374e4303147423 */ /* 0x000fe20000010014 */
[C---:B------:R-:W-:Y:S01]  /*2e50*/  FMUL R11, R12.reuse, R11 ;  /* 0x0000000b0c0b7220 */ /* 0x040fe20000400000 */
[----:B------:R-:W-:Y:S01]  /*2e60*/  FFMA.FTZ R14, R13, R14, -0.36067417263984680176 ;  /* 0xbeb8aa490d0e7423 */ /* 0x000fe2000001000e */
[----:B------:R-:W-:Y:S01]  /*2e70*/  FFMA.FTZ R18, R15, R18, -0.24046532809734344482 ;  /* 0xbe763c8b0f127423 */ /* 0x000fe20000010012 */
[----:B------:R-:W-:Y:S01]  /*2e80*/  FFMA.FTZ R20, R3, R20, 0.20512372255325317383 ;  /* 0x3e520bf403147423 */ /* 0x000fe20000010014 */
[C---:B------:R-:W-:Y:S01]  /*2e90*/  FMUL R11, R12.reuse, R11 ;  /* 0x0000000b0c0b7220 */ /* 0x040fe20000400000 */
[----:B------:R-:W-:Y:S01]  /*2ea0*/  FFMA.FTZ R14, R13, R14, 0.48089820146560668945 ;  /* 0x3ef6384a0d0e7423 */ /* 0x000fe2000001000e */
[----:B------:R-:W-:Y:S01]  /*2eb0*/  FFMA.FTZ R18, R15, R18, 0.28857114911079406738 ;  /* 0x3e93bf990f127423 */ /* 0x000fe20000010012 */
[----:B------:R-:W-:Y:S01]  /*2ec0*/  FFMA.FTZ R20, R3, R20, -0.24046532809734344482 ;  /* 0xbe763c8b03147423 */ /* 0x000fe20000010014 */
[----:B------:R-:W-:Y:S01]  /*2ed0*/  FFMA.FTZ R12, R12, 1.4426950216293334961, R11 ;  /* 0x3fb8aa3b0c0c7823 */ /* 0x000fe2000001000b */
[----:B------:R-:W-:Y:S01]  /*2ee0*/  FFMA.FTZ R14, R13, R14, -0.72134751081466674805 ;  /* 0xbf38aa3b0d0e7423 */ /* 0x000fe2000001000e */
[----:B------:R-:W-:Y:S01]  /*2ef0*/  FFMA.FTZ R18, R15, R18, -0.36067417263984680176 ;  /* 0xbeb8aa490f127423 */ /* 0x000fe20000010012 */
[----:B------:R-:W-:Y:S01]  /*2f00*/  FFMA.FTZ R20, R3, R20, 0.28857114911079406738 ;  /* 0x3e93bf9903147423 */ /* 0x000fe20000010014 */
[----:B------:R-:W-:-:S02]  /*2f10*/  IMAD R11, R40, 0x4, R19 ;  /* 0x00000004280b7824 */ /* 0x000fc400078e0213 */
[----:B------:R-:W-:Y:S01]  /*2f20*/  FMUL R14, R13, R14 ;  /* 0x0000000e0d0e7220 */ /* 0x000fe20000400000 */
[----:B------:R-:W-:Y:S01]  /*2f30*/  FFMA.FTZ R18, R15, R18, 0.48089820146560668945 ;  /* 0x3ef6384a0f127423 */ /* 0x000fe20000010012 */
[----:B------:R-:W-:Y:S01]  /*2f40*/  FFMA.FTZ R20, R3, R20, -0.36067417263984680176 ;  /* 0xbeb8aa4903147423 */ /* 0x000fe20000010014 */
[----:B------:R-:W-:Y:S01]  /*2f50*/  FSETP.NEU.AND P2, PT, R7, RZ, PT ;  /* 0x000000ff0700720b */ /* 0x000fe20003f4d000 */
[----:B------:R-:W-:Y:S01]  /*2f60*/  FMUL R14, R13, R14 ;  /* 0x0000000e0d0e7220 */ /* 0x000fe20000400000 */
[----:B------:R-:W-:Y:S01]  /*2f70*/  FFMA.FTZ R18, R15, R18, -0.72134751081466674805 ;  /* 0xbf38aa3b0f127423 */ /* 0x000fe20000010012 */
[----:B------:R-:W-:Y:S01]  /*2f80*/  FFMA.FTZ R20, R3, R20, 0.48089820146560668945 ;  /* 0x3ef6384a03147423 */ /* 0x000fe20000010014 */
[----:B------:R-:W-:Y:S01]  /*2f90*/  FSETP.NEU.AND P1, PT, R6, RZ, PT ;  /* 0x000000ff0600720b */ /* 0x000fe20003f2d000 */
[----:B------:R-:W-:Y:S01]  /*2fa0*/  FFMA.FTZ R13, R13, 1.4426950216293334961, R14 ;  /* 0x3fb8aa3b0d0d7823 */ /* 0x000fe2000001000e */
[----:B------:R-:W-:Y:S01]  /*2fb0*/  FMUL R18, R15, R18 ;  /* 0x000000120f127220 */ /* 0x000fe20000400000 */
[C---:B------:R-:W-:Y:S01]  /*2fc0*/  FFMA.FTZ R20, R3.reuse, R20, -0.72134751081466674805 ;  /* 0xbf38aa3b03147423 */ /* 0x040fe20000010014 */
[----:B--2---:R-:W-:Y:S01]  /*2fd0*/  UIMAD UR4, UR7, UR4, URZ ;  /* 0x00000004070472a4 */ /* 0x004fe2000f8e02ff */
[----:B------:R-:W-:Y:S01]  /*2fe0*/  FADD R36, R10, R13 ;  /* 0x0000000d0a247221 */ /* 0x000fe20000000000 */
[----:B------:R-:W-:Y:S01]  /*2ff0*/  @P0 MOV R10, 0x7f800000 ;  /* 0x7f800000000a0802 */ /* 0x000fe20000000f00 */
[----:B------:R-:W-:Y:S01]  /*3000*/  FMUL R20, R3, R20 ;  /* 0x0000001403147220 */ /* 0x000fe20000400000 */
[----:B------:R-:W-:Y:S01]  /*3010*/  FMUL R18, R15, R18 ;  /* 0x000000120f127220 */ /* 0x000fe20000400000 */
[----:B------:R-:W-:Y:S01]  /*3020*/  LEA R21, R40, R11, 0x2 ;  /* 0x0000000b28157211 */ /* 0x000fe200078e10ff */
[----:B------:R-:W-:Y:S01]  /*3030*/  USHF.L.U32 UR8, UR4, 0x1, URZ ;  /* 0x0000000104087899 */ /* 0x000fe200080006ff */
[----:B------:R-:W-:Y:S01]  /*3040*/  FMUL R20, R3, R20 ;  /* 0x0000001403147220 */ /* 0x000fe20000400000 */
[----:B------:R-:W-:Y:S01]  /*3050*/  FFMA.FTZ R15, R15, 1.4426950216293334961, R18 ;  /* 0x3fb8aa3b0f0f7823 */ /* 0x000fe20000010012 */
[----:B------:R-:W-:Y:S01]  /*3060*/  LOP3.LUT R28, R4, 0x4, RZ, 0x3c, !PT ;  /* 0x00000004041c7812 */ /* 0x000fe200078e3cff */
[----:B------:R-:W-:-:S02]  /*3070*/  IMAD R22, R40, 0x4, R21 ;  /* 0x0000000428167824 */ /* 0x000fc400078e0215 */
[----:B------:R-:W-:Y:S01]  /*3080*/  FFMA.FTZ R20, R3, 1.4426950216293334961, R20 ;  /* 0x3fb8aa3b03147823 */ /* 0x000fe20000010014 */
[----:B------:R-:W-:Y:S01]  /*3090*/  FADD R3, R9, R12 ;  /* 0x0000000c09037221 */ /* 0x000fe20000000000 */
[----:B------:R-:W-:Y:S02]  /*30a0*/  @P6 IMAD.MOV.U32 R9, RZ, RZ, 0x7f800000 ;  /* 0x7f800000ff096424 */ /* 0x000fe400078e00ff */
[----:B------:R-:W-:Y:S01]  /*30b0*/  @P0 FFMA.FTZ R3, R7, R10, +INF ;  /* 0x7f80000007030423 */ /* 0x000fe2000001000a */
[----:B------:R-:W-:Y:S02]  /*30c0*/  @P3 IMAD.MOV.U32 R7, RZ, RZ, 0x7f800000 ;  /* 0x7f800000ff073424 */ /* 0x000fe400078e00ff */
[----:B------:R-:W-:Y:S01]  /*30d0*/  FADD R37, R16, R15 ;  /* 0x0000000f10257221 */ /* 0x000fe20000000000 */
[----:B------:R-:W-:Y:S01]  /*30e0*/  @P6 FFMA.FTZ R36, R6, R9, +INF ;  /* 0x7f80000006246423 */ /* 0x000fe20000010009 */
[----:B------:R-:W-:Y:S02]  /*30f0*/  IMAD R6, R73, UR5, RZ ;  /* 0x0000000549067c24 */ /* 0x000fe4000f8e02ff */
[----:B------:R-:W-:Y:S01]  /*3100*/  @P3 FFMA.FTZ R37, R8, R7, +INF ;  /* 0x7f80000008253423 */ /* 0x000fe20000010007 */
[----:B------:R-:W-:Y:S01]  /*3110*/  UIMAD.WIDE UR4, UR4, 0x2, URZ ;  /* 0x00000002040478a5 */ /* 0x000fe2000f8e02ff */
[----:B------:R-:W-:Y:S01]  /*3120*/  IMAD R23, R40, 0x4, R22 ;  /* 0x0000000428177824 */ /* 0x000fe200078e0216 */
[----:B------:R-:W0:Y:S01]  /*3130*/  LDS R41, [R4+UR6] ;  /* 0x0000000604297984 */ /* 0x000e220008000800 */
[C---:B------:R-:W-:Y:S01]  /*3140*/  SHF.L.U32 R7, R6.reuse, 0x1, RZ ;  /* 0x0000000106077819 */ /* 0x040fe200000006ff */
[----:B------:R-:W-:Y:S01]  /*3150*/  IMAD.HI R6, R6, 0x2, RZ ;  /* 0x0000000206067827 */ /* 0x000fe200078e02ff */
[----:B------:R-:W-:Y:S01]  /*3160*/  ISETP.GE.U32.AND P4, PT, R5, 0x7f800000, PT ;  /* 0x7f8000000500780c */ /* 0x000fe20003f86070 */
[----:B------:R-:W2:Y:S01]  /*3170*/  LDS R49, [R28+UR6] ;  /* 0x000000061c317984 */ /* 0x000ea20008000800 */
[----:B-1----:R-:W-:Y:S01]  /*3180*/  IADD3 R42, P3, P6, R7, UR8, R42 ;  /* 0x00000008072a7c10 */ /* 0x002fe2000fe7e02a */
[----:B------:R-:W-:Y:S01]  /*3190*/  IMAD R24, R40, 0x4, R23 ;  /* 0x0000000428187824 */ /* 0x000fe200078e0217 */
[----:B------:R-:W-:Y:S01]  /*31a0*/  FSETP.NEU.AND P0, PT, R8, RZ, PT ;  /* 0x000000ff0800720b */ /* 0x000fe20003f0d000 */
[----:B------:R-:W-:Y:S01]  /*31b0*/  LDS R51, [R28+UR6+0x100] ;  /* 0x000100061c337984 */ /* 0x000fe20008000800 */
[----:B------:R-:W-:Y:S01]  /*31c0*/  IADD3.X R44, PT, PT, R6, UR5, R43, P3, P6 ;  /* 0x00000005062c7c10 */ /* 0x000fe20009fec42b */
[----:B------:R-:W-:-:S02]  /*31d0*/  IMAD R25, R40, 0x4, R24 ;  /* 0x0000000428197824 */ /* 0x000fc400078e0218 */
[----:B------:R-:W-:Y:S01]  /*31e0*/  FADD R38, R17, R20 ;  /* 0x0000001411267221 */ /* 0x000fe20000000000 */
[----:B------:R-:W1:Y:S01]  /*31f0*/  LDS R43, [R4+UR6+0x100] ;  /* 0x00010006042b7984 */ /* 0x000e620008000800 */
[C---:B------:R-:W-:Y:S01]  /*3200*/  LEA R6, P3, R19.reuse, R42, 0x1 ;  /* 0x0000002a13067211 */ /* 0x040fe200078608ff */
[C---:B------:R-:W-:Y:S01]  /*3210*/  IMAD R26, R40.reuse, 0x4, R25 ;  /* 0x00000004281a7824 */ /* 0x040fe200078e0219 */
[----:B------:R-:W3:Y:S01]  /*3220*/  LDCU UR4, c[0x0][0x3ec] ;  /* 0x00007d80ff0477ac */ /* 0x000ee20008000800 */
[----:B------:R-:W4:Y:S01]  /*3230*/  LDS R45, [R4+UR6+0x200] ;  /* 0x00020006042d7984 */ /* 0x000f220008000800 */
[----:B------:R-:W-:Y:S01]  /*3240*/  @P4 IMAD.MOV.U32 R8, RZ, RZ, 0x7f800000 ;  /* 0x7f800000ff084424 */ /* 0x000fe200078e00ff */
[----:B------:R-:W-:Y:S01]  /*3250*/  LEA.HI.X.SX32 R7, R19, R44, 0x1, P3 ;  /* 0x0000002c13077211 */ /* 0x000fe200018f0eff */
[C---:B------:R-:W-:Y:S01]  /*3260*/  IMAD R27, R40.reuse, 0x4, R26 ;  /* 0x00000004281b7824 */ /* 0x040fe200078e021a */
[----:B------:R-:W5:Y:S01]  /*3270*/  LDS R53, [R28+UR6+0x200] ;  /* 0x000200061c357984 */ /* 0x000f620008000800 */
[----:B------:R-:W-:Y:S01]  /*3280*/  @P4 FFMA.FTZ R38, R5, R8, +INF ;  /* 0x7f80000005264423 */ /* 0x000fe20000010008 */
[-C--:B------:R-:W-:Y:S01]  /*3290*/  LEA R8, P6, R11, R42.reuse, 0x1 ;  /* 0x0000002a0b087211 */ /* 0x080fe200078c08ff */
[----:B------:R-:W-:Y:S01]  /*32a0*/  IMAD R29, R40, 0x4, R27 ;  /* 0x00000004281d7824 */ /* 0x000fe200078e021b */
[----:B------:R-:W5:Y:S01]  /*32b0*/  LDS R47, [R4+UR6+0x300] ;  /* 0x00030006042f7984 */ /* 0x000f620008000800 */
[----:B------:R-:W-:-:S02]  /*32c0*/  LEA R10, P4, R21, R42, 0x1 ;  /* 0x0000002a150a7211 */ /* 0x000fc400078808ff */
[----:B------:R-:W-:Y:S01]  /*32d0*/  IMAD R31, R40, 0x4, R29 ;  /* 0x00000004281f7824 */ /* 0x000fe200078e021d */
[----:B------:R0:W5:Y:S01]  /*32e0*/  LDS R55, [R28+UR6+0x300] ;  /* 0x000300061c377984 */ /* 0x0001620008000800 */
[----:B------:R-:W-:Y:S02]  /*32f0*/  LEA R12, P3, R22, R42, 0x1 ;  /* 0x0000002a160c7211 */ /* 0x000fe400078608ff */
[C---:B------:R-:W-:Y:S01]  /*3300*/  IMAD R33, R40.reuse, 0x4, R31 ;  /* 0x0000000428217824 */ /* 0x040fe200078e021f */
[----:B------:R-:W-:Y:S01]  /*3310*/  LEA.HI.X.SX32 R9, R11, R44, 0x1, P6 ;  /* 0x0000002c0b097211 */ /* 0x000fe200030f0eff */
[----:B---3--:R-:W-:Y:S01]  /*3320*/  UIMAD UR4, UR7, UR4, URZ ;  /* 0x00000004070472a4 */ /* 0x008fe2000f8e02ff */
[----:B------:R-:W-:Y:S01]  /*3330*/  LEA R14, P6, R23, R42, 0x1 ;  /* 0x0000002a170e7211 */ /* 0x000fe200078c08ff */
[----:B------:R-:W-:Y:S01]  /*3340*/  IMAD R34, R40, 0x4, R33 ;  /* 0x0000000428227824 */ /* 0x000fe200078e0221 */
[----:B------:R-:W-:Y:S01]  /*3350*/  LEA.HI.X.SX32 R11, R21, R44, 0x1, P4 ;  /* 0x0000002c150b7211 */ /* 0x000fe200020f0eff */
[----:B------:R-:W-:Y:S01]  /*3360*/  USHF.L.U32 UR7, UR4, 0x2, URZ ;  /* 0x0000000204077899 */ /* 0x000fe200080006ff */
[----:B------:R-:W-:Y:S01]  /*3370*/  LEA R16, P4, R24, R42, 0x1 ;  /* 0x0000002a18107211 */ /* 0x000fe200078808ff */
[----:B------:R-:W-:Y:S01]  /*3380*/  IMAD R35, R40, 0x4, R34 ;  /* 0x0000000428237824 */ /* 0x000fe200078e0222 */
[----:B------:R-:W-:Y:S01]  /*3390*/  LEA.HI.X.SX32 R13, R22, R44, 0x1, P3 ;  /* 0x0000002c160d7211 */ /* 0x000fe200018f0eff */
[----:B0-----:R-:W-:Y:S01]  /*33a0*/  STG.E.U16 desc[UR10][R6.64], R41 ;  /* 0x0000002906007986 */ /* 0x001fe2000c10150a */
[----:B------:R-:W-:Y:S01]  /*33b0*/  LEA R18, P3, R25, R42, 0x1 ;  /* 0x0000002a19127211 */ /* 0x000fe200078608ff */
[----:B------:R-:W-:Y:S01]  /*33c0*/  IMAD R39, R40, 0x4, R35 ;  /* 0x0000000428277824 */ /* 0x000fe200078e0223 */
[----:B------:R-:W-:Y:S01]  /*33d0*/  LEA.HI.X.SX32 R15, R23, R44, 0x1, P6 ;  /* 0x0000002c170f7211 */ /* 0x000fe200030f0eff */
[----:B--2---:R-:W-:Y:S01]  /*33e0*/  STG.E.U16 desc[UR10][R8.64], R49 ;  /* 0x0000003108007986 */ /* 0x004fe2000c10150a */
[----:B------:R-:W-:Y:S01]  /*33f0*/  LEA R20, P6, R26, R42, 0x1 ;  /* 0x0000002a1a147211 */ /* 0x000fe200078c08ff */
[----:B------:R-:W-:Y:S01]  /*3400*/  IMAD R40, R40, 0x4, R39 ;  /* 0x0000000428287824 */ /* 0x000fe200078e0227 */
[----:B------:R-:W-:Y:S01]  /*3410*/  LEA.HI.X.SX32 R17, R24, R44, 0x1, P4 ;  /* 0x0000002c18117211 */ /* 0x000fe200020f0eff */
[----:B------:R-:W-:Y:S01]  /*3420*/  UIMAD.WIDE UR4, UR4, 0x4, URZ ;  /* 0x00000004040478a5 */ /* 0x000fe2000f8e02ff */
[----:B------:R-:W-:-:S02]  /*3430*/  LEA R22, P4, R27, R42, 0x1 ;  /* 0x0000002a1b167211 */ /* 0x000fc400078808ff */
[----:B------:R-:W-:Y:S01]  /*3440*/  LEA.HI.X.SX32 R19, R25, R44, 0x1, P3 ;  /* 0x0000002c19137211 */ /* 0x000fe200018f0eff */
[----:B-1----:R-:W-:Y:S01]  /*3450*/  STG.E.U16 desc[UR10][R10.64], R43 ;  /* 0x0000002b0a007986 */ /* 0x002fe2000c10150a */
[----:B------:R-:W-:Y:S02]  /*3460*/  LEA R24, P3, R29, R42, 0x1 ;  /* 0x0000002a1d187211 */ /* 0x000fe400078608ff */
[----:B------:R-:W-:Y:S01]  /*3470*/  LEA.HI.X.SX32 R21, R26, R44, 0x1, P6 ;  /* 0x0000002c1a157211 */ /* 0x000fe200030f0eff */
[----:B------:R0:W-:Y:S01]  /*3480*/  STG.E.U16 desc[UR10][R12.64], R51 ;  /* 0x000000330c007986 */ /* 0x0001e2000c10150a */
[----:B------:R-:W-:Y:S02]  /*3490*/  LEA R26, P6, R31, R42, 0x1 ;  /* 0x0000002a1f1a7211 */ /* 0x000fe400078c08ff */
[----:B------:R-:W-:Y:S01]  /*34a0*/  LEA.HI.X.SX32 R23, R27, R44, 0x1, P4 ;  /* 0x0000002c1b177211 */ /* 0x000fe200020f0eff */
[----:B----4-:R1:W-:Y:S01]  /*34b0*/  STG.E.U16 desc[UR10][R14.64], R45 ;  /* 0x0000002d0e007986 */ /* 0x0103e2000c10150a */
[----:B------:R-:W-:-:S02]  /*34c0*/  LEA R28, P4, R33, R42, 0x1 ;  /* 0x0000002a211c7211 */ /* 0x000fc400078808ff */
[----:B------:R-:W-:Y:S01]  /*34d0*/  LEA.HI.X.SX32 R25, R29, R44, 0x1, P3 ;  /* 0x0000002c1d197211 */ /* 0x000fe200018f0eff */
[----:B-----5:R2:W-:Y:S01]  /*34e0*/  STG.E.U16 desc[UR10][R16.64], R53 ;  /* 0x0000003510007986 */ /* 0x0205e2000c10150a */
[----:B------:R-:W-:Y:S02]  /*34f0*/  LEA R30, P3, R34, R42, 0x1 ;  /* 0x0000002a221e7211 */ /* 0x000fe400078608ff */
[----:B------:R-:W-:Y:S01]  /*3500*/  LEA.HI.X.SX32 R27, R31, R44, 0x1, P6 ;  /* 0x0000002c1f1b7211 */ /* 0x000fe200030f0eff */
[----:B------:R3:W-:Y:S01]  /*3510*/  STG.E.U16 desc[UR10][R18.64], R47 ;  /* 0x0000002f12007986 */ /* 0x0007e2000c10150a */
[----:B------:R-:W-:Y:S01]  /*3520*/  LEA R32, P6, R35, R42, 0x1 ;  /* 0x0000002a23207211 */ /* 0x000fe200078c08ff */
[----:B0-----:R-:W0:Y:S01]  /*3530*/  LDC.64 R12, c[0x0][0x3a0] ;  /* 0x0000e800ff0c7b82 */ /* 0x001e220000000a00 */
[----:B------:R-:W-:Y:S01]  /*3540*/  PRMT R11, R41, 0x7632, R11 ;  /* 0x00007632290b7816 */ /* 0x000fe2000000000b */
[----:B------:R-:W-:Y:S01]  /*3550*/  STG.E.U16 desc[UR10][R20.64], R55 ;  /* 0x0000003714007986 */ /* 0x000fe2000c10150a */
[----:B------:R-:W-:-:S02]  /*3560*/  LEA.HI.X.SX32 R29, R33, R44, 0x1, P4 ;  /* 0x0000002c211d7211 */ /* 0x000fc400020f0eff */
[----:B------:R-:W-:Y:S01]  /*3570*/  PRMT R7, R49, 0x7632, R7 ;  /* 0x0000763231077816 */ /* 0x000fe20000000007 */
[----:B------:R-:W-:Y:S01]  /*3580*/  STG.E.U16 desc[UR10][R22.64], R11 ;  /* 0x0000000b16007986 */ /* 0x000fe2000c10150a */
[----:B------:R-:W-:Y:S02]  /*3590*/  LEA R4, P4, R39, R42, 0x1 ;  /* 0x0000002a27047211 */ /* 0x000fe400078808ff */
[----:B------:R-:W-:Y:S01]  /*35a0*/  LEA.HI.X.SX32 R31, R34, R44, 0x1, P3 ;  /* 0x0000002c221f7211 */ /* 0x000fe200018f0eff */
[----:B------:R-:W-:Y:S01]  /*35b0*/  STG.E.U16 desc[UR10][R24.64], R7 ;  /* 0x0000000718007986 */ /* 0x000fe2000c10150a */
[----:B------:R-:W-:Y:S02]  /*35c0*/  PRMT R6, R43, 0x7632, R6 ;  /* 0x000076322b067816 */ /* 0x000fe40000000006 */
[----:B------:R-:W-:Y:S02]  /*35d0*/  LEA R34, P3, R40, R42, 0x1 ;  /* 0x0000002a28227211 */ /* 0x000fe400078608ff */
[----:B------:R-:W-:Y:S01]  /*35e0*/  PRMT R9, R51, 0x7632, R9 ;  /* 0x0000763233097816 */ /* 0x000fe20000000009 */
[----:B------:R4:W-:Y:S01]  /*35f0*/  STG.E.U16 desc[UR10][R26.64], R6 ;  /* 0x000000061a007986 */ /* 0x0009e2000c10150a */
[----:B------:R-:W-:-:S02]  /*3600*/  LEA.HI.X.SX32 R33, R35, R44, 0x1, P6 ;  /* 0x0000002c23217211 */ /* 0x000fc400030f0eff */
[----:B-1----:R-:W-:Y:S01]  /*3610*/  PRMT R15, R45, 0x7632, R15 ;  /* 0x000076322d0f7816 */ /* 0x002fe2000000000f */
[----:B------:R1:W-:Y:S01]  /*3620*/  STG.E.U16 desc[UR10][R28.64], R9 ;  /* 0x000000091c007986 */ /* 0x0003e2000c10150a */
[----:B------:R-:W-:Y:S02]  /*3630*/  FSETP.NEU.AND P6, PT, R5, RZ, PT ;  /* 0x000000ff0500720b */ /* 0x000fe40003fcd000 */
[----:B--2---:R-:W-:Y:S01]  /*3640*/  PRMT R16, R53, 0x7632, R16 ;  /* 0x0000763235107816 */ /* 0x004fe20000000010 */
[----:B------:R-:W-:Y:S01]  /*3650*/  STG.E.U16 desc[UR10][R30.64], R15 ;  /* 0x0000000f1e007986 */ /* 0x000fe2000c10150a */
[-C--:B------:R-:W-:Y:S02]  /*3660*/  LEA.HI.X.SX32 R5, R39, R44.reuse, 0x1, P4 ;  /* 0x0000002c27057211 */ /* 0x080fe400020f0eff */
[----:B---3--:R-:W-:Y:S01]  /*3670*/  PRMT R47, R47, 0x7632, R47 ;  /* 0x000076322f2f7816 */ /* 0x008fe2000000002f */
[----:B------:R-:W-:Y:S01]  /*3680*/  STG.E.U16 desc[UR10][R32.64], R16 ;  /* 0x0000001020007986 */ /* 0x000fe2000c10150a */
[----:B------:R-:W-:-:S02]  /*3690*/  LEA.HI.X.SX32 R35, R40, R44, 0x1, P3 ;  /* 0x0000002c28237211 */ /* 0x000fc400018f0eff */
[----:B------:R-:W-:Y:S01]  /*36a0*/  PRMT R17, R55, 0x7632, R17 ;  /* 0x0000763237117816 */ /* 0x000fe20000000011 */
[----:B------:R2:W-:Y:S01]  /*36b0*/  STG.E.U16 desc[UR10][R4.64], R47 ;  /* 0x0000002f04007986 */ /* 0x0005e2000c10150a */
[----:B------:R-:W-:Y:S02]  /*36c0*/  FSEL R8, R3, -INF , P2 ;  /* 0xff80000003087808 */ /* 0x000fe40001000000 */
[----:B------:R-:W-:Y:S01]  /*36d0*/  FSEL R3, R36, -INF , P1 ;  /* 0xff80000024037808 */ /* 0x000fe20000800000 */
[----:B------:R3:W-:Y:S01]  /*36e0*/  STG.E.U16 desc[UR10][R34.64], R17 ;  /* 0x0000001122007986 */ /* 0x0007e2000c10150a */
[----:B----4-:R-:W-:Y:S01]  /*36f0*/  FSEL R6, R37, -INF , P0 ;  /* 0xff80000025067808 */ /* 0x010fe20000000000 */
[----:B------:R-:W-:Y:S01]  /*3700*/  FFMA R8, R8, 0.69314718246459960938, R61 ;  /* 0x3f31721808087823 */ /* 0x000fe2000000003d */
[----:B------:R-:W-:Y:S01]  /*3710*/  FSEL R7, R38, -INF , P6 ;  /* 0xff80000026077808 */ /* 0x000fe20003000000 */
[----:B-1----:R-:W-:Y:S01]  /*3720*/  FFMA R9, R3, 0.69314718246459960938, R60 ;  /* 0x3f31721803097823 */ /* 0x002fe2000000003c */
[----:B------:R-:W-:Y:S01]  /*3730*/  LOP3.LUT R3, R0, 0x1c, RZ, 0xc0, !PT ;  /* 0x0000001c00037812 */ /* 0x000fe200078ec0ff */
[----:B------:R-:W-:Y:S01]  /*3740*/  FFMA R10, R6, 0.69314718246459960938, R59 ;  /* 0x3f317218060a7823 */ /* 0x000fe2000000003b */
[----:B------:R-:W-:-:S04]  /*3750*/  IMAD.HI R0, R73, 0x4, RZ ;  /* 0x0000000449007827 */ /* 0x000fc800078e02ff */
[----:B------:R-:W-:Y:S01]  /*3760*/  FFMA R11, R7, 0.69314718246459960938, R58 ;  /* 0x3f317218070b7823 */ /* 0x000fe2000000003a */
[----:B------:R-:W-:Y:S01]  /*3770*/  LEA R3, R3, UR6, 0x2 ;  /* 0x0000000603037c11 */ /* 0x000fe2000f8e10ff */
[----:B------:R-:W-:Y:S01]  /*3780*/  BAR.SYNC.DEFER_BLOCKING 0x0 ;  /* 0x0000000000007b1d */ /* 0x000fe20000010000 */
[----:B--2---:R-:W-:-:S05]  /*3790*/  IMAD.SHL.U32 R5, R73, 0x4, RZ ;  /* 0x0000000449057824 */ /* 0x004fca00078e00ff */
[----:B0-----:R-:W-:-:S04]  /*37a0*/  IADD3 R4, P0, P1, R5, UR7, R12 ;  /* 0x0000000705047c10 */ /* 0x001fc8000f91e00c */
[----:B------:R-:W-:Y:S01]  /*37b0*/  IADD3.X R5, PT, PT, R0, UR5, R13, P0, P1 ;  /* 0x0000000500057c10 */ /* 0x000fe200087e240d */
[----:B------:R3:W-:Y:S01]  /*37c0*/  STS.128 [R3], R8 ;  /* 0x0000000803007388 */ /* 0x0007e20000000c00 */
[----:B------:R-:W-:Y:S06]  /*37d0*/  BAR.SYNC.DEFER_BLOCKING 0x0 ;  /* 0x0000000000007b1d */ /* 0x000fec0000010000 */
[----:B------:R-:W-:Y:S05]  /*37e0*/  @P5 EXIT ;  /* 0x000000000000594d */ /* 0x000fea0003800000 */
[----:B---3--:R-:W0:Y:S04]  /*37f0*/  LDS R3, [R2] ;  /* 0x0000000002037984 */ /* 0x008e280000000800 */
[----:B0-----:R-:W-:Y:S01]  /*3800*/  STG.E desc[UR10][R4.64], R3 ;  /* 0x0000000304007986 */ /* 0x001fe2000c10190a */
[----:B------:R-:W-:Y:S05]  /*3810*/  EXIT ;  /* 0x000000000000794d */ /* 0x000fea0003800000 */
.L_x_2:
[----:B------:R-:W-:-:S00]  /*3820*/  BRA `(.L_x_2) ;  /* 0xfffffffc00fc7947 */ /* 0x000fc0000383ffff */
[----:B------:R-:W-:-:S00]  /*3830*/  NOP ;  /* 0x0000000000007918 */ /* 0x000fc00000000000 */
        /* <DEDUP_REMOVED lines=12> */
.L_x_3:


//--------------------- .nv.global.init           --------------------------
	.section	.nv.global.init,"aw",@progbits
.nv.global.init:
	.type		_$_str,@object
	.size		_$_str,(.L_0 - _$_str)
_$_str:
        /*0000*/ 	.byte	0x5f, 0x5f, 0x43, 0x55, 0x44, 0x41, 0x5f, 0x46, 0x54, 0x5a, 0x00
.L_0:


//--------------------- .nv.shared.attn_fwd       --------------------------
	.section	.nv.shared.attn_fwd,"aw",@nobits
	.sectionflags	@""
	.align	16
	.zero		1024


//--------------------- .nv.shared.reserved.0     --------------------------
	.section	.nv.shared.reserved.0,"aw",@nobits
	.weak		__nv_reservedSMEM_offset_0_alias
	.size		__nv_reservedSMEM_offset_0_alias, 0, 64
	.other		__nv_reservedSMEM_offset_0_alias,@"STO_CUDA_RESERVED_SHARED STV_DEFAULT"
__nv_reservedSMEM_offset_0_alias:
	.zero		0
	.zero		64


//--------------------- .nv.constant0.attn_fwd    --------------------------
	.section	.nv.constant0.attn_fwd,"a",@progbits
	.sectionflags	@""
	.align	4
.nv.constant0.attn_fwd:
	.zero		1032


//--------------------- SYMBOLS --------------------------

	.type		.nv.reservedSmem.offset0,@object
	.size		.nv.reservedSmem.offset0,0x4
	.type		.nv.reservedSmem.cap,@object
	.size		.nv.reservedSmem.cap,0x4
